//
// Generated by NVIDIA NVVM Compiler
//
// Compiler Build ID: CL-36424714
// Cuda compilation tools, release 13.0, V13.0.88
// Based on NVVM 20.0.0
//

.version 9.0
.target sm_100
.address_size 64

	// .globl	update_parameters

.visible .entry update_parameters(
	.param .u32 update_parameters_param_0,
	.param .f64 update_parameters_param_1,
	.param .f64 update_parameters_param_2,
	.param .f64 update_parameters_param_3,
	.param .f64 update_parameters_param_4,
	.param .f64 update_parameters_param_5,
	.param .u64 .ptr .align 1 update_parameters_param_6,
	.param .u64 .ptr .align 1 update_parameters_param_7,
	.param .u64 .ptr .align 1 update_parameters_param_8
)
{
	.reg .pred 	%p<4>;
	.reg .b32 	%r<6>;
	.reg .b64 	%rd<12>;
	.reg .b64 	%fd<24>;

	ld.param.u32 	%r2, [update_parameters_param_0];
	ld.param.f64 	%fd1, [update_parameters_param_1];
	ld.param.f64 	%fd2, [update_parameters_param_2];
	ld.param.f64 	%fd3, [update_parameters_param_3];
	ld.param.f64 	%fd4, [update_parameters_param_4];
	ld.param.f64 	%fd5, [update_parameters_param_5];
	ld.param.u64 	%rd1, [update_parameters_param_6];
	ld.param.u64 	%rd2, [update_parameters_param_7];
	ld.param.u64 	%rd3, [update_parameters_param_8];
	mov.u32 	%r3, %ctaid.x;
	mov.u32 	%r4, %ntid.x;
	mov.u32 	%r5, %tid.x;
	mad.lo.s32 	%r1, %r3, %r4, %r5;
	setp.ge.s32 	%p1, %r1, %r2;
	@%p1 bra 	$L__BB0_2;
	cvta.to.global.u64 	%rd4, %rd2;
	cvta.to.global.u64 	%rd5, %rd3;
	cvta.to.global.u64 	%rd6, %rd1;
	mul.wide.s32 	%rd7, %r1, 8;
	add.s64 	%rd8, %rd4, %rd7;
	ld.global.f64 	%fd6, [%rd8];
	add.s64 	%rd9, %rd5, %rd7;
	ld.global.f64 	%fd7, [%rd9];
	mov.f64 	%fd8, 0d3FF0000000000000;
	sub.f64 	%fd9, %fd8, %fd2;
	mul.f64 	%fd10, %fd9, %fd6;
	mul.f64 	%fd11, %fd6, %fd10;
	fma.rn.f64 	%fd12, %fd2, %fd7, %fd11;
	st.global.f64 	[%rd9], %fd12;
	setp.gt.f64 	%p2, %fd6, %fd5;
	selp.f64 	%fd13, %fd5, %fd6, %p2;
	neg.f64 	%fd14, %fd5;
	setp.lt.f64 	%p3, %fd13, %fd14;
	selp.f64 	%fd15, %fd14, %fd13, %p3;
	add.s64 	%rd10, %rd6, %rd7;
	ld.global.f64 	%fd16, [%rd10];
	mul.f64 	%fd17, %fd1, %fd15;
	add.f64 	%fd18, %fd4, %fd12;
	sqrt.rn.f64 	%fd19, %fd18;
	div.rn.f64 	%fd20, %fd17, %fd19;
	sub.f64 	%fd21, %fd16, %fd20;
	mul.f64 	%fd22, %fd3, %fd16;
	sub.f64 	%fd23, %fd21, %fd22;
	st.global.f64 	[%rd10], %fd23;
	mov.b64 	%rd11, 0;
	st.global.u64 	[%rd8], %rd11;
$L__BB0_2:
	ret;

}
	// .globl	reset_zero
.visible .entry reset_zero(
	.param .u32 reset_zero_param_0,
	.param .u64 .ptr .align 1 reset_zero_param_1,
	.param .u64 .ptr .align 1 reset_zero_param_2,
	.param .u64 .ptr .align 1 reset_zero_param_3
)
{
	.reg .pred 	%p<2>;
	.reg .b32 	%r<6>;
	.reg .b64 	%rd<12>;

	ld.param.u32 	%r2, [reset_zero_param_0];
	ld.param.u64 	%rd1, [reset_zero_param_1];
	ld.param.u64 	%rd2, [reset_zero_param_2];
	ld.param.u64 	%rd3, [reset_zero_param_3];
	mov.u32 	%r3, %ctaid.x;
	mov.u32 	%r4, %ntid.x;
	mov.u32 	%r5, %tid.x;
	mad.lo.s32 	%r1, %r3, %r4, %r5;
	setp.ge.s32 	%p1, %r1, %r2;
	@%p1 bra 	$L__BB1_2;
	cvta.to.global.u64 	%rd4, %rd1;
	cvta.to.global.u64 	%rd5, %rd2;
	cvta.to.global.u64 	%rd6, %rd3;
	mul.wide.s32 	%rd7, %r1, 8;
	add.s64 	%rd8, %rd4, %rd7;
	mov.b64 	%rd9, 0;
	st.global.u64 	[%rd8], %rd9;
	add.s64 	%rd10, %rd5, %rd7;
	st.global.u64 	[%rd10], %rd9;
	add.s64 	%rd11, %rd6, %rd7;
	st.global.u64 	[%rd11], %rd9;
$L__BB1_2:
	ret;

}
	// .globl	reset_zero_all
.visible .entry reset_zero_all(
	.param .u32 reset_zero_all_param_0,
	.param .u64 .ptr .align 1 reset_zero_all_param_1,
	.param .u64 .ptr .align 1 reset_zero_all_param_2,
	.param .u64 .ptr .align 1 reset_zero_all_param_3,
	.param .u64 .ptr .align 1 reset_zero_all_param_4,
	.param .u64 .ptr .align 1 reset_zero_all_param_5,
	.param .u64 .ptr .align 1 reset_zero_all_param_6,
	.param .u64 .ptr .align 1 reset_zero_all_param_7,
	.param .u64 .ptr .align 1 reset_zero_all_param_8,
	.param .u64 .ptr .align 1 reset_zero_all_param_9
)
{
	.reg .pred 	%p<2>;
	.reg .b32 	%r<6>;
	.reg .b64 	%rd<34>;

	ld.param.u32 	%r2, [reset_zero_all_param_0];
	ld.param.u64 	%rd2, [reset_zero_all_param_2];
	ld.param.u64 	%rd4, [reset_zero_all_param_4];
	ld.param.u64 	%rd5, [reset_zero_all_param_5];
	ld.param.u64 	%rd8, [reset_zero_all_param_8];
	ld.param.u64 	%rd9, [reset_zero_all_param_9];
	mov.u32 	%r3, %ctaid.x;
	mov.u32 	%r4, %ntid.x;
	mov.u32 	%r5, %tid.x;
	mad.lo.s32 	%r1, %r3, %r4, %r5;
	setp.ge.s32 	%p1, %r1, %r2;
	@%p1 bra 	$L__BB2_2;
	ld.param.u64 	%rd33, [reset_zero_all_param_7];
	ld.param.u64 	%rd32, [reset_zero_all_param_6];
	ld.param.u64 	%rd31, [reset_zero_all_param_3];
	ld.param.u64 	%rd30, [reset_zero_all_param_1];
	cvta.to.global.u64 	%rd10, %rd30;
	cvta.to.global.u64 	%rd11, %rd2;
	cvta.to.global.u64 	%rd12, %rd31;
	cvta.to.global.u64 	%rd13, %rd4;
	cvta.to.global.u64 	%rd14, %rd5;
	cvta.to.global.u64 	%rd15, %rd32;
	cvta.to.global.u64 	%rd16, %rd33;
	cvta.to.global.u64 	%rd17, %rd8;
	cvta.to.global.u64 	%rd18, %rd9;
	mul.wide.s32 	%rd19, %r1, 8;
	add.s64 	%rd20, %rd10, %rd19;
	mov.b64 	%rd21, 0;
	st.global.u64 	[%rd20], %rd21;
	add.s64 	%rd22, %rd11, %rd19;
	st.global.u64 	[%rd22], %rd21;
	add.s64 	%rd23, %rd12, %rd19;
	st.global.u64 	[%rd23], %rd21;
	add.s64 	%rd24, %rd13, %rd19;
	st.global.u64 	[%rd24], %rd21;
	add.s64 	%rd25, %rd14, %rd19;
	st.global.u64 	[%rd25], %rd21;
	add.s64 	%rd26, %rd15, %rd19;
	st.global.u64 	[%rd26], %rd21;
	add.s64 	%rd27, %rd16, %rd19;
	st.global.u64 	[%rd27], %rd21;
	add.s64 	%rd28, %rd17, %rd19;
	st.global.u64 	[%rd28], %rd21;
	add.s64 	%rd29, %rd18, %rd19;
	st.global.u64 	[%rd29], %rd21;
$L__BB2_2:
	ret;

}
	// .globl	reset_zero_lstm
.visible .entry reset_zero_lstm(
	.param .u32 reset_zero_lstm_param_0,
	.param .u64 .ptr .align 1 reset_zero_lstm_param_1,
	.param .u64 .ptr .align 1 reset_zero_lstm_param_2,
	.param .u64 .ptr .align 1 reset_zero_lstm_param_3,
	.param .u64 .ptr .align 1 reset_zero_lstm_param_4,
	.param .u64 .ptr .align 1 reset_zero_lstm_param_5,
	.param .u64 .ptr .align 1 reset_zero_lstm_param_6,
	.param .u64 .ptr .align 1 reset_zero_lstm_param_7,
	.param .u64 .ptr .align 1 reset_zero_lstm_param_8,
	.param .u64 .ptr .align 1 reset_zero_lstm_param_9,
	.param .u64 .ptr .align 1 reset_zero_lstm_param_10,
	.param .u64 .ptr .align 1 reset_zero_lstm_param_11,
	.param .u64 .ptr .align 1 reset_zero_lstm_param_12,
	.param .u64 .ptr .align 1 reset_zero_lstm_param_13,
	.param .u64 .ptr .align 1 reset_zero_lstm_param_14,
	.param .u64 .ptr .align 1 reset_zero_lstm_param_15
)
{
	.reg .pred 	%p<2>;
	.reg .b32 	%r<6>;
	.reg .b64 	%rd<56>;

	ld.param.u32 	%r2, [reset_zero_lstm_param_0];
	ld.param.u64 	%rd2, [reset_zero_lstm_param_2];
	ld.param.u64 	%rd4, [reset_zero_lstm_param_4];
	ld.param.u64 	%rd5, [reset_zero_lstm_param_5];
	ld.param.u64 	%rd8, [reset_zero_lstm_param_8];
	ld.param.u64 	%rd9, [reset_zero_lstm_param_9];
	ld.param.u64 	%rd10, [reset_zero_lstm_param_10];
	ld.param.u64 	%rd11, [reset_zero_lstm_param_11];
	mov.u32 	%r3, %ctaid.x;
	mov.u32 	%r4, %ntid.x;
	mov.u32 	%r5, %tid.x;
	mad.lo.s32 	%r1, %r3, %r4, %r5;
	setp.ge.s32 	%p1, %r1, %r2;
	@%p1 bra 	$L__BB3_2;
	ld.param.u64 	%rd55, [reset_zero_lstm_param_15];
	ld.param.u64 	%rd54, [reset_zero_lstm_param_14];
	ld.param.u64 	%rd53, [reset_zero_lstm_param_13];
	ld.param.u64 	%rd52, [reset_zero_lstm_param_12];
	ld.param.u64 	%rd51, [reset_zero_lstm_param_7];
	ld.param.u64 	%rd50, [reset_zero_lstm_param_6];
	ld.param.u64 	%rd49, [reset_zero_lstm_param_3];
	ld.param.u64 	%rd48, [reset_zero_lstm_param_1];
	cvta.to.global.u64 	%rd16, %rd48;
	cvta.to.global.u64 	%rd17, %rd2;
	cvta.to.global.u64 	%rd18, %rd49;
	cvta.to.global.u64 	%rd19, %rd4;
	cvta.to.global.u64 	%rd20, %rd5;
	cvta.to.global.u64 	%rd21, %rd50;
	cvta.to.global.u64 	%rd22, %rd51;
	cvta.to.global.u64 	%rd23, %rd8;
	cvta.to.global.u64 	%rd24, %rd9;
	cvta.to.global.u64 	%rd25, %rd10;
	cvta.to.global.u64 	%rd26, %rd11;
	cvta.to.global.u64 	%rd27, %rd52;
	cvta.to.global.u64 	%rd28, %rd53;
	cvta.to.global.u64 	%rd29, %rd54;
	cvta.to.global.u64 	%rd30, %rd55;
	mul.wide.s32 	%rd31, %r1, 8;
	add.s64 	%rd32, %rd16, %rd31;
	mov.b64 	%rd33, 0;
	st.global.u64 	[%rd32], %rd33;
	add.s64 	%rd34, %rd17, %rd31;
	st.global.u64 	[%rd34], %rd33;
	add.s64 	%rd35, %rd18, %rd31;
	st.global.u64 	[%rd35], %rd33;
	add.s64 	%rd36, %rd19, %rd31;
	st.global.u64 	[%rd36], %rd33;
	add.s64 	%rd37, %rd20, %rd31;
	st.global.u64 	[%rd37], %rd33;
	add.s64 	%rd38, %rd21, %rd31;
	st.global.u64 	[%rd38], %rd33;
	add.s64 	%rd39, %rd22, %rd31;
	st.global.u64 	[%rd39], %rd33;
	add.s64 	%rd40, %rd23, %rd31;
	st.global.u64 	[%rd40], %rd33;
	add.s64 	%rd41, %rd24, %rd31;
	st.global.u64 	[%rd41], %rd33;
	add.s64 	%rd42, %rd25, %rd31;
	st.global.u64 	[%rd42], %rd33;
	add.s64 	%rd43, %rd26, %rd31;
	st.global.u64 	[%rd43], %rd33;
	add.s64 	%rd44, %rd27, %rd31;
	st.global.u64 	[%rd44], %rd33;
	add.s64 	%rd45, %rd28, %rd31;
	st.global.u64 	[%rd45], %rd33;
	add.s64 	%rd46, %rd29, %rd31;
	st.global.u64 	[%rd46], %rd33;
	add.s64 	%rd47, %rd30, %rd31;
	st.global.u64 	[%rd47], %rd33;
$L__BB3_2:
	ret;

}


// ===== COMPILED SASS (sm_100) =====

	.target	sm_100

	.elftype	@"ET_EXEC"


//--------------------- .note.nv.tkinfo           --------------------------
	.section	.note.nv.tkinfo,"",@"SHT_NOTE"
	.sectionflags	@"SHF_NOTE_NV_TKINFO"
	.tkinfo
        /*0018*/ 	.word	0x00000002
        /*0030*/ 	.string	""
        /*0030*/ 	.string	"ptxas"
        /*0030*/ 	.string	"Cuda compilation tools, release 13.0, V13.0.88"
        /*0030*/ 	.string	"Build cuda_13.0.r13.0/compiler.36424714_0"
        /*0030*/ 	.string	"-arch sm_100 -m 64 "



//--------------------- .note.nv.cuinfo           --------------------------
	.section	.note.nv.cuinfo,"",@"SHT_NOTE"
	.sectionflags	@"SHF_NOTE_NV_CUINFO"
        /*0018*/ 	.short	0x0002
        /*001a*/ 	.short	0x0064
        /*001c*/ 	.short	0x0082
	.zero		2


//--------------------- .nv.info                  --------------------------
	.section	.nv.info,"",@"SHT_CUDA_INFO"
	.align	4


	//----- nvinfo : EIATTR_REGCOUNT
	.align		4
        /*0000*/ 	.byte	0x04, 0x2f
        /*0002*/ 	.short	(.L_1 - .L_0)
	.align		4
.L_0:
        /*0004*/ 	.word	index@(update_parameters)
        /*0008*/ 	.word	0x0000001d


	//----- nvinfo : EIATTR_FRAME_SIZE
	.align		4
.L_1:
        /*000c*/ 	.byte	0x04, 0x11
        /*000e*/ 	.short	(.L_3 - .L_2)
	.align		4
.L_2:
        /*0010*/ 	.word	index@($__internal_1_$__cuda_sm20_dsqrt_rn_f64_mediumpath_v1)
        /*0014*/ 	.word	0x00000000


	//----- nvinfo : EIATTR_FRAME_SIZE
	.align		4
.L_3:
        /*0018*/ 	.byte	0x04, 0x11
        /*001a*/ 	.short	(.L_5 - .L_4)
	.align		4
.L_4:
        /*001c*/ 	.word	index@($__internal_0_$__cuda_sm20_div_rn_f64_full)
        /*0020*/ 	.word	0x00000000


	//----- nvinfo : EIATTR_FRAME_SIZE
	.align		4
.L_5:
        /*0024*/ 	.byte	0x04, 0x11
        /*0026*/ 	.short	(.L_7 - .L_6)
	.align		4
.L_6:
        /*0028*/ 	.word	index@(update_parameters)
        /*002c*/ 	.word	0x00000000


	//----- nvinfo : EIATTR_REGCOUNT
	.align		4
.L_7:
        /*0030*/ 	.byte	0x04, 0x2f
        /*0032*/ 	.short	(.L_9 - .L_8)
	.align		4
.L_8:
        /*0034*/ 	.word	index@(reset_zero)
        /*0038*/ 	.word	0x0000000c


	//----- nvinfo : EIATTR_FRAME_SIZE
	.align		4
.L_9:
        /*003c*/ 	.byte	0x04, 0x11
        /*003e*/ 	.short	(.L_11 - .L_10)
	.align		4
.L_10:
        /*0040*/ 	.word	index@(reset_zero)
        /*0044*/ 	.word	0x00000000


	//----- nvinfo : EIATTR_REGCOUNT
	.align		4
.L_11:
        /*0048*/ 	.byte	0x04, 0x2f
        /*004a*/ 	.short	(.L_13 - .L_12)
	.align		4
.L_12:
        /*004c*/ 	.word	index@(reset_zero_all)
        /*0050*/ 	.word	0x00000018


	//----- nvinfo : EIATTR_FRAME_SIZE
	.align		4
.L_13:
        /*0054*/ 	.byte	0x04, 0x11
        /*0056*/ 	.short	(.L_15 - .L_14)
	.align		4
.L_14:
        /*0058*/ 	.word	index@(reset_zero_all)
        /*005c*/ 	.word	0x00000000


	//----- nvinfo : EIATTR_REGCOUNT
	.align		4
.L_15:
        /*0060*/ 	.byte	0x04, 0x2f
        /*0062*/ 	.short	(.L_17 - .L_16)
	.align		4
.L_16:
        /*0064*/ 	.word	index@(reset_zero_lstm)
        /*0068*/ 	.word	0x00000020


	//----- nvinfo : EIATTR_FRAME_SIZE
	.align		4
.L_17:
        /*006c*/ 	.byte	0x04, 0x11
        /*006e*/ 	.short	(.L_19 - .L_18)
	.align		4
.L_18:
        /*0070*/ 	.word	index@(reset_zero_lstm)
        /*0074*/ 	.word	0x00000000


	//----- nvinfo : EIATTR_MIN_STACK_SIZE
	.align		4
.L_19:
        /*0078*/ 	.byte	0x04, 0x12
        /*007a*/ 	.short	(.L_21 - .L_20)
	.align		4
.L_20:
        /*007c*/ 	.word	index@(reset_zero_lstm)
        /*0080*/ 	.word	0x00000000


	//----- nvinfo : EIATTR_MIN_STACK_SIZE
	.align		4
.L_21:
        /*0084*/ 	.byte	0x04, 0x12
        /*0086*/ 	.short	(.L_23 - .L_22)
	.align		4
.L_22:
        /*0088*/ 	.word	index@(reset_zero_all)
        /*008c*/ 	.word	0x00000000


	//----- nvinfo : EIATTR_MIN_STACK_SIZE
	.align		4
.L_23:
        /*0090*/ 	.byte	0x04, 0x12
        /*0092*/ 	.short	(.L_25 - .L_24)
	.align		4
.L_24:
        /*0094*/ 	.word	index@(reset_zero)
        /*0098*/ 	.word	0x00000000


	//----- nvinfo : EIATTR_MIN_STACK_SIZE
	.align		4
.L_25:
        /*009c*/ 	.byte	0x04, 0x12
        /*009e*/ 	.short	(.L_27 - .L_26)
	.align		4
.L_26:
        /*00a0*/ 	.word	index@(update_parameters)
        /*00a4*/ 	.word	0x00000000
.L_27:


//--------------------- .nv.compat                --------------------------
	.section	.nv.compat,"",@"SHT_CUDA_COMPAT_INFO"
	.align	4
        /*0000*/ 	.byte	0x02, 0x09, 0x00, 0x00, 0x02, 0x02, 0x01, 0x00, 0x02, 0x05, 0x05, 0x00, 0x03, 0x07, 0x01, 0x01
        /*0010*/ 	.byte	0x02, 0x03, 0x00, 0x00, 0x02, 0x06, 0x01, 0x00, 0x04, 0x0b, 0x08, 0x00, 0x01, 0x00, 0x00, 0x00
        /*0020*/ 	.byte	0x00, 0x00, 0x00, 0x00


//--------------------- .nv.info.reset_zero_lstm  --------------------------
	.section	.nv.info.reset_zero_lstm,"",@"SHT_CUDA_INFO"
	.sectionflags	@""
	.align	4


	//----- nvinfo : EIATTR_CUDA_API_VERSION
	.align		4
        /*0000*/ 	.byte	0x04, 0x37
        /*0002*/ 	.short	(.L_29 - .L_28)
.L_28:
        /*0004*/ 	.word	0x00000082


	//----- nvinfo : EIATTR_KPARAM_INFO
	.align		4
.L_29:
        /*0008*/ 	.byte	0x04, 0x17
        /*000a*/ 	.short	(.L_31 - .L_30)
.L_30:
        /*000c*/ 	.word	0x00000000
        /*0010*/ 	.short	0x000f
        /*0012*/ 	.short	0x0078
        /*0014*/ 	.byte	0x00, 0xf5, 0x21, 0x00


	//----- nvinfo : EIATTR_KPARAM_INFO
	.align		4
.L_31:
        /*0018*/ 	.byte	0x04, 0x17
        /*001a*/ 	.short	(.L_33 - .L_32)
.L_32:
        /*001c*/ 	.word	0x00000000
        /*0020*/ 	.short	0x000e
        /*0022*/ 	.short	0x0070
        /*0024*/ 	.byte	0x00, 0xf5, 0x21, 0x00


	//----- nvinfo : EIATTR_KPARAM_INFO
	.align		4
.L_33:
        /*0028*/ 	.byte	0x04, 0x17
        /*002a*/ 	.short	(.L_35 - .L_34)
.L_34:
        /*002c*/ 	.word	0x00000000
        /*0030*/ 	.short	0x000d
        /*0032*/ 	.short	0x0068
        /*0034*/ 	.byte	0x00, 0xf5, 0x21, 0x00


	//----- nvinfo : EIATTR_KPARAM_INFO
	.align		4
.L_35:
        /*0038*/ 	.byte	0x04, 0x17
        /*003a*/ 	.short	(.L_37 - .L_36)
.L_36:
        /*003c*/ 	.word	0x00000000
        /*0040*/ 	.short	0x000c
        /*0042*/ 	.short	0x0060
        /*0044*/ 	.byte	0x00, 0xf5, 0x21, 0x00


	//----- nvinfo : EIATTR_KPARAM_INFO
	.align		4
.L_37:
        /*0048*/ 	.byte	0x04, 0x17
        /*004a*/ 	.short	(.L_39 - .L_38)
.L_38:
        /*004c*/ 	.word	0x00000000
        /*0050*/ 	.short	0x000b
        /*0052*/ 	.short	0x0058
        /*0054*/ 	.byte	0x00, 0xf5, 0x21, 0x00


	//----- nvinfo : EIATTR_KPARAM_INFO
	.align		4
.L_39:
        /*0058*/ 	.byte	0x04, 0x17
        /*005a*/ 	.short	(.L_41 - .L_40)
.L_40:
        /*005c*/ 	.word	0x00000000
        /*0060*/ 	.short	0x000a
        /*0062*/ 	.short	0x0050
        /*0064*/ 	.byte	0x00, 0xf5, 0x21, 0x00


	//----- nvinfo : EIATTR_KPARAM_INFO
	.align		4
.L_41:
        /*0068*/ 	.byte	0x04, 0x17
        /*006a*/ 	.short	(.L_43 - .L_42)
.L_42:
        /*006c*/ 	.word	0x00000000
        /*0070*/ 	.short	0x0009
        /*0072*/ 	.short	0x0048
        /*0074*/ 	.byte	0x00, 0xf5, 0x21, 0x00


	//----- nvinfo : EIATTR_KPARAM_INFO
	.align		4
.L_43:
        /*0078*/ 	.byte	0x04, 0x17
        /*007a*/ 	.short	(.L_45 - .L_44)
.L_44:
        /*007c*/ 	.word	0x00000000
        /*0080*/ 	.short	0x0008
        /*0082*/ 	.short	0x0040
        /*0084*/ 	.byte	0x00, 0xf5, 0x21, 0x00


	//----- nvinfo : EIATTR_KPARAM_INFO
	.align		4
.L_45:
        /*0088*/ 	.byte	0x04, 0x17
        /*008a*/ 	.short	(.L_47 - .L_46)
.L_46:
        /*008c*/ 	.word	0x00000000
        /*0090*/ 	.short	0x0007
        /*0092*/ 	.short	0x0038
        /*0094*/ 	.byte	0x00, 0xf5, 0x21, 0x00


	//----- nvinfo : EIATTR_KPARAM_INFO
	.align		4
.L_47:
        /*0098*/ 	.byte	0x04, 0x17
        /*009a*/ 	.short	(.L_49 - .L_48)
.L_48:
        /*009c*/ 	.word	0x00000000
        /*00a0*/ 	.short	0x0006
        /*00a2*/ 	.short	0x0030
        /*00a4*/ 	.byte	0x00, 0xf5, 0x21, 0x00


	//----- nvinfo : EIATTR_KPARAM_INFO
	.align		4
.L_49:
        /*00a8*/ 	.byte	0x04, 0x17
        /*00aa*/ 	.short	(.L_51 - .L_50)
.L_50:
        /*00ac*/ 	.word	0x00000000
        /*00b0*/ 	.short	0x0005
        /*00b2*/ 	.short	0x0028
        /*00b4*/ 	.byte	0x00, 0xf5, 0x21, 0x00


	//----- nvinfo : EIATTR_KPARAM_INFO
	.align		4
.L_51:
        /*00b8*/ 	.byte	0x04, 0x17
        /*00ba*/ 	.short	(.L_53 - .L_52)
.L_52:
        /*00bc*/ 	.word	0x00000000
        /*00c0*/ 	.short	0x0004
        /*00c2*/ 	.short	0x0020
        /*00c4*/ 	.byte	0x00, 0xf5, 0x21, 0x00


	//----- nvinfo : EIATTR_KPARAM_INFO
	.align		4
.L_53:
        /*00c8*/ 	.byte	0x04, 0x17
        /*00ca*/ 	.short	(.L_55 - .L_54)
.L_54:
        /*00cc*/ 	.word	0x00000000
        /*00d0*/ 	.short	0x0003
        /*00d2*/ 	.short	0x0018
        /*00d4*/ 	.byte	0x00, 0xf5, 0x21, 0x00


	//----- nvinfo : EIATTR_KPARAM_INFO
	.align		4
.L_55:
        /*00d8*/ 	.byte	0x04, 0x17
        /*00da*/ 	.short	(.L_57 - .L_56)
.L_56:
        /*00dc*/ 	.word	0x00000000
        /*00e0*/ 	.short	0x0002
        /*00e2*/ 	.short	0x0010
        /*00e4*/ 	.byte	0x00, 0xf5, 0x21, 0x00


	//----- nvinfo : EIATTR_KPARAM_INFO
	.align		4
.L_57:
        /*00e8*/ 	.byte	0x04, 0x17
        /*00ea*/ 	.short	(.L_59 - .L_58)
.L_58:
        /*00ec*/ 	.word	0x00000000
        /*00f0*/ 	.short	0x0001
        /*00f2*/ 	.short	0x0008
        /*00f4*/ 	.byte	0x00, 0xf5, 0x21, 0x00


	//----- nvinfo : EIATTR_KPARAM_INFO
	.align		4
.L_59:
        /*00f8*/ 	.byte	0x04, 0x17
        /*00fa*/ 	.short	(.L_61 - .L_60)
.L_60:
        /*00fc*/ 	.word	0x00000000
        /*0100*/ 	.short	0x0000
        /*0102*/ 	.short	0x0000
        /*0104*/ 	.byte	0x00, 0xf0, 0x11, 0x00


	//----- nvinfo : EIATTR_SPARSE_MMA_MASK
	.align		4
.L_61:
        /*0108*/ 	.byte	0x03, 0x50
        /*010a*/ 	.short	0x0000


	//----- nvinfo : EIATTR_MAXREG_COUNT
	.align		4
        /*010c*/ 	.byte	0x03, 0x1b
        /*010e*/ 	.short	0x00ff


	//----- nvinfo : EIATTR_MERCURY_ISA_VERSION
	.align		4
        /*0110*/ 	.byte	0x03, 0x5f
        /*0112*/ 	.short	0x0101


	//----- nvinfo : EIATTR_VRC_CTA_INIT_COUNT
	.align		4
        /*0114*/ 	.byte	0x02, 0x4a
	.zero		1
	.zero		1


	//----- nvinfo : EIATTR_EXIT_INSTR_OFFSETS
	.align		4
        /*0118*/ 	.byte	0x04, 0x1c
        /*011a*/ 	.short	(.L_63 - .L_62)


	//   ....[0]....
.L_62:
        /*011c*/ 	.word	0x00000070


	//   ....[1]....
        /*0120*/ 	.word	0x00000360


	//----- nvinfo : EIATTR_CBANK_PARAM_SIZE
	.align		4
.L_63:
        /*0124*/ 	.byte	0x03, 0x19
        /*0126*/ 	.short	0x0080


	//----- nvinfo : EIATTR_PARAM_CBANK
	.align		4
        /*0128*/ 	.byte	0x04, 0x0a
        /*012a*/ 	.short	(.L_65 - .L_64)
	.align		4
.L_64:
        /*012c*/ 	.word	index@(.nv.constant0.reset_zero_lstm)
        /*0130*/ 	.short	0x0380
        /*0132*/ 	.short	0x0080


	//----- nvinfo : EIATTR_SW_WAR
	.align		4
.L_65:
        /*0134*/ 	.byte	0x04, 0x36
        /*0136*/ 	.short	(.L_67 - .L_66)
.L_66:
        /*0138*/ 	.word	0x00000008
.L_67:


//--------------------- .nv.info.reset_zero_all   --------------------------
	.section	.nv.info.reset_zero_all,"",@"SHT_CUDA_INFO"
	.sectionflags	@""
	.align	4


	//----- nvinfo : EIATTR_CUDA_API_VERSION
	.align		4
        /*0000*/ 	.byte	0x04, 0x37
        /*0002*/ 	.short	(.L_69 - .L_68)
.L_68:
        /*0004*/ 	.word	0x00000082


	//----- nvinfo : EIATTR_KPARAM_INFO
	.align		4
.L_69:
        /*0008*/ 	.byte	0x04, 0x17
        /*000a*/ 	.short	(.L_71 - .L_70)
.L_70:
        /*000c*/ 	.word	0x00000000
        /*0010*/ 	.short	0x0009
        /*0012*/ 	.short	0x0048
        /*0014*/ 	.byte	0x00, 0xf5, 0x21, 0x00


	//----- nvinfo : EIATTR_KPARAM_INFO
	.align		4
.L_71:
        /*0018*/ 	.byte	0x04, 0x17
        /*001a*/ 	.short	(.L_73 - .L_72)
.L_72:
        /*001c*/ 	.word	0x00000000
        /*0020*/ 	.short	0x0008
        /*0022*/ 	.short	0x0040
        /*0024*/ 	.byte	0x00, 0xf5, 0x21, 0x00


	//----- nvinfo : EIATTR_KPARAM_INFO
	.align		4
.L_73:
        /*0028*/ 	.byte	0x04, 0x17
        /*002a*/ 	.short	(.L_75 - .L_74)
.L_74:
        /*002c*/ 	.word	0x00000000
        /*0030*/ 	.short	0x0007
        /*0032*/ 	.short	0x0038
        /*0034*/ 	.byte	0x00, 0xf5, 0x21, 0x00


	//----- nvinfo : EIATTR_KPARAM_INFO
	.align		4
.L_75:
        /*0038*/ 	.byte	0x04, 0x17
        /*003a*/ 	.short	(.L_77 - .L_76)
.L_76:
        /*003c*/ 	.word	0x00000000
        /*0040*/ 	.short	0x0006
        /*0042*/ 	.short	0x0030
        /*0044*/ 	.byte	0x00, 0xf5, 0x21, 0x00


	//----- nvinfo : EIATTR_KPARAM_INFO
	.align		4
.L_77:
        /*0048*/ 	.byte	0x04, 0x17
        /*004a*/ 	.short	(.L_79 - .L_78)
.L_78:
        /*004c*/ 	.word	0x00000000
        /*0050*/ 	.short	0x0005
        /*0052*/ 	.short	0x0028
        /*0054*/ 	.byte	0x00, 0xf5, 0x21, 0x00


	//----- nvinfo : EIATTR_KPARAM_INFO
	.align		4
.L_79:
        /*0058*/ 	.byte	0x04, 0x17
        /*005a*/ 	.short	(.L_81 - .L_80)
.L_80:
        /*005c*/ 	.word	0x00000000
        /*0060*/ 	.short	0x0004
        /*0062*/ 	.short	0x0020
        /*0064*/ 	.byte	0x00, 0xf5, 0x21, 0x00


	//----- nvinfo : EIATTR_KPARAM_INFO
	.align		4
.L_81:
        /*0068*/ 	.byte	0x04, 0x17
        /*006a*/ 	.short	(.L_83 - .L_82)
.L_82:
        /*006c*/ 	.word	0x00000000
        /*0070*/ 	.short	0x0003
        /*0072*/ 	.short	0x0018
        /*0074*/ 	.byte	0x00, 0xf5, 0x21, 0x00


	//----- nvinfo : EIATTR_KPARAM_INFO
	.align		4
.L_83:
        /*0078*/ 	.byte	0x04, 0x17
        /*007a*/ 	.short	(.L_85 - .L_84)
.L_84:
        /*007c*/ 	.word	0x00000000
        /*0080*/ 	.short	0x0002
        /*0082*/ 	.short	0x0010
        /*0084*/ 	.byte	0x00, 0xf5, 0x21, 0x00


	//----- nvinfo : EIATTR_KPARAM_INFO
	.align		4
.L_85:
        /*0088*/ 	.byte	0x04, 0x17
        /*008a*/ 	.short	(.L_87 - .L_86)
.L_86:
        /*008c*/ 	.word	0x00000000
        /*0090*/ 	.short	0x0001
        /*0092*/ 	.short	0x0008
        /*0094*/ 	.byte	0x00, 0xf5, 0x21, 0x00


	//----- nvinfo : EIATTR_KPARAM_INFO
	.align		4
.L_87:
        /*0098*/ 	.byte	0x04, 0x17
        /*009a*/ 	.short	(.L_89 - .L_88)
.L_88:
        /*009c*/ 	.word	0x00000000
        /*00a0*/ 	.short	0x0000
        /*00a2*/ 	.short	0x0000
        /*00a4*/ 	.byte	0x00, 0xf0, 0x11, 0x00


	//----- nvinfo : EIATTR_SPARSE_MMA_MASK
	.align		4
.L_89:
        /*00a8*/ 	.byte	0x03, 0x50
        /*00aa*/ 	.short	0x0000


	//----- nvinfo : EIATTR_MAXREG_COUNT
	.align		4
        /*00ac*/ 	.byte	0x03, 0x1b
        /*00ae*/ 	.short	0x00ff


	//----- nvinfo : EIATTR_MERCURY_ISA_VERSION
	.align		4
        /*00b0*/ 	.byte	0x03, 0x5f
        /*00b2*/ 	.short	0x0101


	//----- nvinfo : EIATTR_VRC_CTA_INIT_COUNT
	.align		4
        /*00b4*/ 	.byte	0x02, 0x4a
	.zero		1
	.zero		1


	//----- nvinfo : EIATTR_EXIT_INSTR_OFFSETS
	.align		4
        /*00b8*/ 	.byte	0x04, 0x1c
        /*00ba*/ 	.short	(.L_91 - .L_90)


	//   ....[0]....
.L_90:
        /*00bc*/ 	.word	0x00000070


	//   ....[1]....
        /*00c0*/ 	.word	0x00000240


	//----- nvinfo : EIATTR_CBANK_PARAM_SIZE
	.align		4
.L_91:
        /*00c4*/ 	.byte	0x03, 0x19
        /*00c6*/ 	.short	0x0050


	//----- nvinfo : EIATTR_PARAM_CBANK
	.align		4
        /*00c8*/ 	.byte	0x04, 0x0a
        /*00ca*/ 	.short	(.L_93 - .L_92)
	.align		4
.L_92:
        /*00cc*/ 	.word	index@(.nv.constant0.reset_zero_all)
        /*00d0*/ 	.short	0x0380
        /*00d2*/ 	.short	0x0050


	//----- nvinfo : EIATTR_SW_WAR
	.align		4
.L_93:
        /*00d4*/ 	.byte	0x04, 0x36
        /*00d6*/ 	.short	(.L_95 - .L_94)
.L_94:
        /*00d8*/ 	.word	0x00000008
.L_95:


//--------------------- .nv.info.reset_zero       --------------------------
	.section	.nv.info.reset_zero,"",@"SHT_CUDA_INFO"
	.sectionflags	@""
	.align	4


	//----- nvinfo : EIATTR_CUDA_API_VERSION
	.align		4
        /*0000*/ 	.byte	0x04, 0x37
        /*0002*/ 	.short	(.L_97 - .L_96)
.L_96:
        /*0004*/ 	.word	0x00000082


	//----- nvinfo : EIATTR_KPARAM_INFO
	.align		4
.L_97:
        /*0008*/ 	.byte	0x04, 0x17
        /*000a*/ 	.short	(.L_99 - .L_98)
.L_98:
        /*000c*/ 	.word	0x00000000
        /*0010*/ 	.short	0x0003
        /*0012*/ 	.short	0x0018
        /*0014*/ 	.byte	0x00, 0xf5, 0x21, 0x00


	//----- nvinfo : EIATTR_KPARAM_INFO
	.align		4
.L_99:
        /*0018*/ 	.byte	0x04, 0x17
        /*001a*/ 	.short	(.L_101 - .L_100)
.L_100:
        /*001c*/ 	.word	0x00000000
        /*0020*/ 	.short	0x0002
        /*0022*/ 	.short	0x0010
        /*0024*/ 	.byte	0x00, 0xf5, 0x21, 0x00


	//----- nvinfo : EIATTR_KPARAM_INFO
	.align		4
.L_101:
        /*0028*/ 	.byte	0x04, 0x17
        /*002a*/ 	.short	(.L_103 - .L_102)
.L_102:
        /*002c*/ 	.word	0x00000000
        /*0030*/ 	.short	0x0001
        /*0032*/ 	.short	0x0008
        /*0034*/ 	.byte	0x00, 0xf5, 0x21, 0x00


	//----- nvinfo : EIATTR_KPARAM_INFO
	.align		4
.L_103:
        /*0038*/ 	.byte	0x04, 0x17
        /*003a*/ 	.short	(.L_105 - .L_104)
.L_104:
        /*003c*/ 	.word	0x00000000
        /*0040*/ 	.short	0x0000
        /*0042*/ 	.short	0x0000
        /*0044*/ 	.byte	0x00, 0xf0, 0x11, 0x00


	//----- nvinfo : EIATTR_SPARSE_MMA_MASK
	.align		4
.L_105:
        /*0048*/ 	.byte	0x03, 0x50
        /*004a*/ 	.short	0x0000


	//----- nvinfo : EIATTR_MAXREG_COUNT
	.align		4
        /*004c*/ 	.byte	0x03, 0x1b
        /*004e*/ 	.short	0x00ff


	//----- nvinfo : EIATTR_MERCURY_ISA_VERSION
	.align		4
        /*0050*/ 	.byte	0x03, 0x5f
        /*0052*/ 	.short	0x0101


	//----- nvinfo : EIATTR_VRC_CTA_INIT_COUNT
	.align		4
        /*0054*/ 	.byte	0x02, 0x4a
	.zero		1
	.zero		1


	//----- nvinfo : EIATTR_EXIT_INSTR_OFFSETS
	.align		4
        /*0058*/ 	.byte	0x04, 0x1c
        /*005a*/ 	.short	(.L_107 - .L_106)


	//   ....[0]....
.L_106:
        /*005c*/ 	.word	0x00000070


	//   ....[1]....
        /*0060*/ 	.word	0x00000120


	//----- nvinfo : EIATTR_CBANK_PARAM_SIZE
	.align		4
.L_107:
        /*0064*/ 	.byte	0x03, 0x19
        /*0066*/ 	.short	0x0020


	//----- nvinfo : EIATTR_PARAM_CBANK
	.align		4
        /*0068*/ 	.byte	0x04, 0x0a
        /*006a*/ 	.short	(.L_109 - .L_108)
	.align		4
.L_108:
        /*006c*/ 	.word	index@(.nv.constant0.reset_zero)
        /*0070*/ 	.short	0x0380
        /*0072*/ 	.short	0x0020


	//----- nvinfo : EIATTR_SW_WAR
	.align		4
.L_109:
        /*0074*/ 	.byte	0x04, 0x36
        /*0076*/ 	.short	(.L_111 - .L_110)
.L_110:
        /*0078*/ 	.word	0x00000008
.L_111:


//--------------------- .nv.info.update_parameters --------------------------
	.section	.nv.info.update_parameters,"",@"SHT_CUDA_INFO"
	.sectionflags	@""
	.align	4


	//----- nvinfo : EIATTR_CUDA_API_VERSION
	.align		4
        /*0000*/ 	.byte	0x04, 0x37
        /*0002*/ 	.short	(.L_113 - .L_112)
.L_112:
        /*0004*/ 	.word	0x00000082


	//----- nvinfo : EIATTR_KPARAM_INFO
	.align		4
.L_113:
        /*0008*/ 	.byte	0x04, 0x17
        /*000a*/ 	.short	(.L_115 - .L_114)
.L_114:
        /*000c*/ 	.word	0x00000000
        /*0010*/ 	.short	0x0008
        /*0012*/ 	.short	0x0040
        /*0014*/ 	.byte	0x00, 0xf5, 0x21, 0x00


	//----- nvinfo : EIATTR_KPARAM_INFO
	.align		4
.L_115:
        /*0018*/ 	.byte	0x04, 0x17
        /*001a*/ 	.short	(.L_117 - .L_116)
.L_116:
        /*001c*/ 	.word	0x00000000
        /*0020*/ 	.short	0x0007
        /*0022*/ 	.short	0x0038
        /*0024*/ 	.byte	0x00, 0xf5, 0x21, 0x00


	//----- nvinfo : EIATTR_KPARAM_INFO
	.align		4
.L_117:
        /*0028*/ 	.byte	0x04, 0x17
        /*002a*/ 	.short	(.L_119 - .L_118)
.L_118:
        /*002c*/ 	.word	0x00000000
        /*0030*/ 	.short	0x0006
        /*0032*/ 	.short	0x0030
        /*0034*/ 	.byte	0x00, 0xf5, 0x21, 0x00


	//----- nvinfo : EIATTR_KPARAM_INFO
	.align		4
.L_119:
        /*0038*/ 	.byte	0x04, 0x17
        /*003a*/ 	.short	(.L_121 - .L_120)
.L_120:
        /*003c*/ 	.word	0x00000000
        /*0040*/ 	.short	0x0005
        /*0042*/ 	.short	0x0028
        /*0044*/ 	.byte	0x00, 0xf0, 0x21, 0x00


	//----- nvinfo : EIATTR_KPARAM_INFO
	.align		4
.L_121:
        /*0048*/ 	.byte	0x04, 0x17
        /*004a*/ 	.short	(.L_123 - .L_122)
.L_122:
        /*004c*/ 	.word	0x00000000
        /*0050*/ 	.short	0x0004
        /*0052*/ 	.short	0x0020
        /*0054*/ 	.byte	0x00, 0xf0, 0x21, 0x00


	//----- nvinfo : EIATTR_KPARAM_INFO
	.align		4
.L_123:
        /*0058*/ 	.byte	0x04, 0x17
        /*005a*/ 	.short	(.L_125 - .L_124)
.L_124:
        /*005c*/ 	.word	0x00000000
        /*0060*/ 	.short	0x0003
        /*0062*/ 	.short	0x0018
        /*0064*/ 	.byte	0x00, 0xf0, 0x21, 0x00


	//----- nvinfo : EIATTR_KPARAM_INFO
	.align		4
.L_125:
        /*0068*/ 	.byte	0x04, 0x17
        /*006a*/ 	.short	(.L_127 - .L_126)
.L_126:
        /*006c*/ 	.word	0x00000000
        /*0070*/ 	.short	0x0002
        /*0072*/ 	.short	0x0010
        /*0074*/ 	.byte	0x00, 0xf0, 0x21, 0x00


	//----- nvinfo : EIATTR_KPARAM_INFO
	.align		4
.L_127:
        /*0078*/ 	.byte	0x04, 0x17
        /*007a*/ 	.short	(.L_129 - .L_128)
.L_128:
        /*007c*/ 	.word	0x00000000
        /*0080*/ 	.short	0x0001
        /*0082*/ 	.short	0x0008
        /*0084*/ 	.byte	0x00, 0xf0, 0x21, 0x00


	//----- nvinfo : EIATTR_KPARAM_INFO
	.align		4
.L_129:
        /*0088*/ 	.byte	0x04, 0x17
        /*008a*/ 	.short	(.L_131 - .L_130)
.L_130:
        /*008c*/ 	.word	0x00000000
        /*0090*/ 	.short	0x0000
        /*0092*/ 	.short	0x0000
        /*0094*/ 	.byte	0x00, 0xf0, 0x11, 0x00


	//----- nvinfo : EIATTR_SPARSE_MMA_MASK
	.align		4
.L_131:
        /*0098*/ 	.byte	0x03, 0x50
        /*009a*/ 	.short	0x0000


	//----- nvinfo : EIATTR_MAXREG_COUNT
	.align		4
        /*009c*/ 	.byte	0x03, 0x1b
        /*009e*/ 	.short	0x00ff


	//----- nvinfo : EIATTR_MERCURY_ISA_VERSION
	.align		4
        /*00a0*/ 	.byte	0x03, 0x5f
        /*00a2*/ 	.short	0x0101


	//----- nvinfo : EIATTR_VRC_CTA_INIT_COUNT
	.align		4
        /*00a4*/ 	.byte	0x02, 0x4a
	.zero		1
	.zero		1


	//----- nvinfo : EIATTR_EXIT_INSTR_OFFSETS
	.align		4
        /*00a8*/ 	.byte	0x04, 0x1c
        /*00aa*/ 	.short	(.L_133 - .L_132)


	//   ....[0]....
.L_132:
        /*00ac*/ 	.word	0x00000070


	//   ....[1]....
        /*00b0*/ 	.word	0x00000530


	//----- nvinfo : EIATTR_CRS_STACK_SIZE
	.align		4
.L_133:
        /*00b4*/ 	.byte	0x04, 0x1e
        /*00b6*/ 	.short	(.L_135 - .L_134)
.L_134:
        /*00b8*/ 	.word	0x00000000


	//----- nvinfo : EIATTR_CBANK_PARAM_SIZE
	.align		4
.L_135:
        /*00bc*/ 	.byte	0x03, 0x19
        /*00be*/ 	.short	0x0048


	//----- nvinfo : EIATTR_PARAM_CBANK
	.align		4
        /*00c0*/ 	.byte	0x04, 0x0a
        /*00c2*/ 	.short	(.L_137 - .L_136)
	.align		4
.L_136:
        /*00c4*/ 	.word	index@(.nv.constant0.update_parameters)
        /*00c8*/ 	.short	0x0380
        /*00ca*/ 	.short	0x0048


	//----- nvinfo : EIATTR_SW_WAR
	.align		4
.L_137:
        /*00cc*/ 	.byte	0x04, 0x36
        /*00ce*/ 	.short	(.L_139 - .L_138)
.L_138:
        /*00d0*/ 	.word	0x00000008
.L_139:


//--------------------- .nv.callgraph             --------------------------
	.section	.nv.callgraph,"",@"SHT_CUDA_CALLGRAPH"
	.align	4
	.sectionentsize	8
	.align		4
        /*0000*/ 	.word	0x00000000
	.align		4
        /*0004*/ 	.word	0xffffffff
	.align		4
        /*0008*/ 	.word	0x00000000
	.align		4
        /*000c*/ 	.word	0xfffffffe
	.align		4
        /*0010*/ 	.word	0x00000000
	.align		4
        /*0014*/ 	.word	0xfffffffd
	.align		4
        /*0018*/ 	.word	0x00000000
	.align		4
        /*001c*/ 	.word	0xfffffffc


//--------------------- .text.reset_zero_lstm     --------------------------
	.section	.text.reset_zero_lstm,"ax",@progbits
	.align	128
        .global         reset_zero_lstm
        .type           reset_zero_lstm,@function
        .size           reset_zero_lstm,(.L_x_19 - reset_zero_lstm)
        .other          reset_zero_lstm,@"STO_CUDA_ENTRY STV_DEFAULT"
reset_zero_lstm:
.text.reset_zero_lstm:
[----:B------:R-:W-:Y:S01]  /*0000*/  LDC R1, c[0x0][0x37c] ;  /* 0x0000df00ff017b82 */ /* 0x000fe20000000800 */
[----:B------:R-:W0:Y:S07]  /*0010*/  S2R R0, SR_TID.X ;  /* 0x0000000000007919 */ /* 0x000e2e0000002100 */
[----:B------:R-:W0:Y:S01]  /*0020*/  S2UR UR4, SR_CTAID.X ;  /* 0x00000000000479c3 */ /* 0x000e220000002500 */
[----:B------:R-:W1:Y:S07]  /*0030*/  LDCU UR5, c[0x0][0x380] ;  /* 0x00007000ff0577ac */ /* 0x000e6e0008000800 */
[----:B------:R-:W0:Y:S02]  /*0040*/  LDC R17, c[0x0][0x360] ;  /* 0x0000d800ff117b82 */ /* 0x000e240000000800 */
[----:B0-----:R-:W-:-:S05]  /*0050*/  IMAD R17, R17, UR4, R0 ;  /* 0x0000000411117c24 */ /* 0x001fca000f8e0200 */
[----:B-1----:R-:W-:-:S13]  /*0060*/  ISETP.GE.AND P0, PT, R17, UR5, PT ;  /* 0x0000000511007c0c */ /* 0x002fda000bf06270 */
[----:B------:R-:W-:Y:S05]  /*0070*/  @P0 EXIT ;  /* 0x000000000000094d */ /* 0x000fea0003800000 */
[----:B------:R-:W0:Y:S01]  /*0080*/  LDC.64 R28, c[0x0][0x388] ;  /* 0x0000e200ff1c7b82 */ /* 0x000e220000000a00 */
[----:B------:R-:W1:Y:S07]  /*0090*/  LDCU.64 UR4, c[0x0][0x358] ;  /* 0x00006b00ff0477ac */ /* 0x000e6e0008000a00 */
[----:B------:R-:W2:Y:S08]  /*00a0*/  LDC.64 R18, c[0x0][0x390] ;  /* 0x0000e400ff127b82 */ /* 0x000eb00000000a00 */
[----:B------:R-:W3:Y:S08]  /*00b0*/  LDC.64 R20, c[0x0][0x398] ;  /* 0x0000e600ff147b82 */ /* 0x000ef00000000a00 */
[----:B------:R-:W4:Y:S01]  /*00c0*/  LDC.64 R10, c[0x0][0x3a0] ;  /* 0x0000e800ff0a7b82 */ /* 0x000f220000000a00 */
[----:B0-----:R-:W-:-:S05]  /*00d0*/  IMAD.WIDE R28, R17, 0x8, R28 ;  /* 0x00000008111c7825 */ /* 0x001fca00078e021c */
[----:B-1----:R-:W-:Y:S02]  /*00e0*/  STG.E.64 desc[UR4][R28.64], RZ ;  /* 0x000000ff1c007986 */ /* 0x002fe4000c101b04 */
[----:B------:R-:W0:Y:S01]  /*00f0*/  LDC.64 R12, c[0x0][0x3a8] ;  /* 0x0000ea00ff0c7b82 */ /* 0x000e220000000a00 */
[----:B--2---:R-:W-:-:S05]  /*0100*/  IMAD.WIDE R18, R17, 0x8, R18 ;  /* 0x0000000811127825 */ /* 0x004fca00078e0212 */
[----:B------:R1:W-:Y:S02]  /*0110*/  STG.E.64 desc[UR4][R18.64], RZ ;  /* 0x000000ff12007986 */ /* 0x0003e4000c101b04 */
[----:B------:R-:W2:Y:S01]  /*0120*/  LDC.64 R14, c[0x0][0x3b0] ;  /* 0x0000ec00ff0e7b82 */ /* 0x000ea20000000a00 */
[----:B---3--:R-:W-:-:S05]  /*0130*/  IMAD.WIDE R20, R17, 0x8, R20 ;  /* 0x0000000811147825 */ /* 0x008fca00078e0214 */
[----:B------:R3:W-:Y:S02]  /*0140*/  STG.E.64 desc[UR4][R20.64], RZ ;  /* 0x000000ff14007986 */ /* 0x0007e4000c101b04 */
[----:B------:R-:W5:Y:S01]  /*0150*/  LDC.64 R6, c[0x0][0x3b8] ;  /* 0x0000ee00ff067b82 */ /* 0x000f620000000a00 */
[----:B----4-:R-:W-:-:S05]  /*0160*/  IMAD.WIDE R10, R17, 0x8, R10 ;  /* 0x00000008110a7825 */ /* 0x010fca00078e020a */
[----:B------:R-:W-:Y:S02]  /*0170*/  STG.E.64 desc[UR4][R10.64], RZ ;  /* 0x000000ff0a007986 */ /* 0x000fe4000c101b04 */
[----:B------:R-:W4:Y:S01]  /*0180*/  LDC.64 R2, c[0x0][0x3c0] ;  /* 0x0000f000ff027b82 */ /* 0x000f220000000a00 */
[----:B0-----:R-:W-:-:S05]  /*0190*/  IMAD.WIDE R12, R17, 0x8, R12 ;  /* 0x00000008110c7825 */ /* 0x001fca00078e020c */
[----:B------:R-:W-:Y:S02]  /*01a0*/  STG.E.64 desc[UR4][R12.64], RZ ;  /* 0x000000ff0c007986 */ /* 0x000fe4000c101b04 */
[----:B------:R-:W0:Y:S01]  /*01b0*/  LDC.64 R4, c[0x0][0x3c8] ;  /* 0x0000f200ff047b82 */ /* 0x000e220000000a00 */
[----:B--2---:R-:W-:-:S05]  /*01c0*/  IMAD.WIDE R14, R17, 0x8, R14 ;  /* 0x00000008110e7825 */ /* 0x004fca00078e020e */
[----:B------:R-:W-:Y:S02]  /*01d0*/  STG.E.64 desc[UR4][R14.64], RZ ;  /* 0x000000ff0e007986 */ /* 0x000fe4000c101b04 */
[----:B------:R-:W2:Y:S01]  /*01e0*/  LDC.64 R8, c[0x0][0x3d0] ;  /* 0x0000f400ff087b82 */ /* 0x000ea20000000a00 */
[----:B-----5:R-:W-:-:S05]  /*01f0*/  IMAD.WIDE R6, R17, 0x8, R6 ;  /* 0x0000000811067825 */ /* 0x020fca00078e0206 */
[----:B------:R-:W-:Y:S02]  /*0200*/  STG.E.64 desc[UR4][R6.64], RZ ;  /* 0x000000ff06007986 */ /* 0x000fe4000c101b04 */
[----:B------:R-:W5:Y:S01]  /*0210*/  LDC.64 R26, c[0x0][0x3d8] ;  /* 0x0000f600ff1a7b82 */ /* 0x000f620000000a00 */
[----:B----4-:R-:W-:-:S05]  /*0220*/  IMAD.WIDE R2, R17, 0x8, R2 ;  /* 0x0000000811027825 */ /* 0x010fca00078e0202 */
[----:B------:R-:W-:Y:S02]  /*0230*/  STG.E.64 desc[UR4][R2.64], RZ ;  /* 0x000000ff02007986 */ /* 0x000fe4000c101b04 */
[----:B-1----:R-:W1:Y:S01]  /*0240*/  LDC.64 R18, c[0x0][0x3e0] ;  /* 0x0000f800ff127b82 */ /* 0x002e620000000a00 */
        /* <DEDUP_REMOVED lines=8> */
[----:B---3--:R-:W3:Y:S01]  /*02d0*/  LDC.64 R20, c[0x0][0x3f8] ;  /* 0x0000fe00ff147b82 */ /* 0x008ee20000000a00 */
[----:B-1----:R-:W-:-:S05]  /*02e0*/  IMAD.WIDE R18, R17, 0x8, R18 ;  /* 0x0000000811127825 */ /* 0x002fca00078e0212 */
[----:B------:R-:W-:Y:S01]  /*02f0*/  STG.E.64 desc[UR4][R18.64], RZ ;  /* 0x000000ff12007986 */ /* 0x000fe2000c101b04 */
[----:B0-----:R-:W-:-:S05]  /*0300*/  IMAD.WIDE R24, R17, 0x8, R24 ;  /* 0x0000000811187825 */ /* 0x001fca00078e0218 */
[----:B------:R-:W-:Y:S01]  /*0310*/  STG.E.64 desc[UR4][R24.64], RZ ;  /* 0x000000ff18007986 */ /* 0x000fe2000c101b04 */
[----:B--2---:R-:W-:-:S05]  /*0320*/  IMAD.WIDE R22, R17, 0x8, R22 ;  /* 0x0000000811167825 */ /* 0x004fca00078e0216 */
[----:B------:R-:W-:Y:S01]  /*0330*/  STG.E.64 desc[UR4][R22.64], RZ ;  /* 0x000000ff16007986 */ /* 0x000fe2000c101b04 */
[----:B---3--:R-:W-:-:S05]  /*0340*/  IMAD.WIDE R20, R17, 0x8, R20 ;  /* 0x0000000811147825 */ /* 0x008fca00078e0214 */
[----:B------:R-:W-:Y:S01]  /*0350*/  STG.E.64 desc[UR4][R20.64], RZ ;  /* 0x000000ff14007986 */ /* 0x000fe2000c101b04 */
[----:B------:R-:W-:Y:S05]  /*0360*/  EXIT ;  /* 0x000000000000794d */ /* 0x000fea0003800000 */
.L_x_0:
[----:B------:R-:W-:-:S00]  /*0370*/  BRA `(.L_x_0) ;  /* 0xfffffffc00fc7947 */ /* 0x000fc0000383ffff */
[----:B------:R-:W-:-:S00]  /*0380*/  NOP ;  /* 0x0000000000007918 */ /* 0x000fc00000000000 */
[----:B------:R-:W-:-:S00]  /*0390*/  NOP ;  /* 0x0000000000007918 */ /* 0x000fc00000000000 */
[----:B------:R-:W-:-:S00]  /*03a0*/  NOP ;  /* 0x0000000000007918 */ /* 0x000fc00000000000 */
[----:B------:R-:W-:-:S00]  /*03b0*/  NOP ;  /* 0x0000000000007918 */ /* 0x000fc00000000000 */
[----:B------:R-:W-:-:S00]  /*03c0*/  NOP ;  /* 0x0000000000007918 */ /* 0x000fc00000000000 */
[----:B------:R-:W-:-:S00]  /*03d0*/  NOP ;  /* 0x0000000000007918 */ /* 0x000fc00000000000 */
[----:B------:R-:W-:-:S00]  /*03e0*/  NOP ;  /* 0x0000000000007918 */ /* 0x000fc00000000000 */
[----:B------:R-:W-:-:S00]  /*03f0*/  NOP ;  /* 0x0000000000007918 */ /* 0x000fc00000000000 */
.L_x_19:


//--------------------- .text.reset_zero_all      --------------------------
	.section	.text.reset_zero_all,"ax",@progbits
	.align	128
        .global         reset_zero_all
        .type           reset_zero_all,@function
        .size           reset_zero_all,(.L_x_20 - reset_zero_all)
        .other          reset_zero_all,@"STO_CUDA_ENTRY STV_DEFAULT"
reset_zero_all:
.text.reset_zero_all:
        /* <DEDUP_REMOVED lines=17> */
[----:B------:R-:W-:Y:S02]  /*0110*/  STG.E.64 desc[UR4][R14.64], RZ ;  /* 0x000000ff0e007986 */ /* 0x000fe4000c101b04 */
[----:B------:R-:W1:Y:S01]  /*0120*/  LDC.64 R10, c[0x0][0x3b0] ;  /* 0x0000ec00ff0a7b82 */ /* 0x000e620000000a00 */
[----:B---3--:R-:W-:-:S05]  /*0130*/  IMAD.WIDE R16, R5, 0x8, R16 ;  /* 0x0000000805107825 */ /* 0x008fca00078e0210 */
[----:B------:R-:W-:Y:S02]  /*0140*/  STG.E.64 desc[UR4][R16.64], RZ ;  /* 0x000000ff10007986 */ /* 0x000fe4000c101b04 */
[----:B------:R-:W2:Y:S01]  /*0150*/  LDC.64 R8, c[0x0][0x3b8] ;  /* 0x0000ee00ff087b82 */ /* 0x000ea20000000a00 */
[----:B----4-:R-:W-:-:S05]  /*0160*/  IMAD.WIDE R18, R5, 0x8, R18 ;  /* 0x0000000805127825 */ /* 0x010fca00078e0212 */
[----:B------:R-:W-:Y:S02]  /*0170*/  STG.E.64 desc[UR4][R18.64], RZ ;  /* 0x000000ff12007986 */ /* 0x000fe4000c101b04 */
[----:B------:R-:W3:Y:S01]  /*0180*/  LDC.64 R6, c[0x0][0x3c0] ;  /* 0x0000f000ff067b82 */ /* 0x000ee20000000a00 */
[----:B0-----:R-:W-:-:S05]  /*0190*/  IMAD.WIDE R20, R5, 0x8, R20 ;  /* 0x0000000805147825 */ /* 0x001fca00078e0214 */
[----:B------:R-:W-:Y:S02]  /*01a0*/  STG.E.64 desc[UR4][R20.64], RZ ;  /* 0x000000ff14007986 */ /* 0x000fe4000c101b04 */
[----:B------:R-:W0:Y:S01]  /*01b0*/  LDC.64 R2, c[0x0][0x3c8] ;  /* 0x0000f200ff027b82 */ /* 0x000e220000000a00 */
[----:B-1----:R-:W-:-:S05]  /*01c0*/  IMAD.WIDE R10, R5, 0x8, R10 ;  /* 0x00000008050a7825 */ /* 0x002fca00078e020a */
[----:B------:R-:W-:Y:S01]  /*01d0*/  STG.E.64 desc[UR4][R10.64], RZ ;  /* 0x000000ff0a007986 */ /* 0x000fe2000c101b04 */
[----:B--2---:R-:W-:-:S05]  /*01e0*/  IMAD.WIDE R8, R5, 0x8, R8 ;  /* 0x0000000805087825 */ /* 0x004fca00078e0208 */
[----:B------:R-:W-:Y:S01]  /*01f0*/  STG.E.64 desc[UR4][R8.64], RZ ;  /* 0x000000ff08007986 */ /* 0x000fe2000c101b04 */
[----:B---3--:R-:W-:-:S05]  /*0200*/  IMAD.WIDE R6, R5, 0x8, R6 ;  /* 0x0000000805067825 */ /* 0x008fca00078e0206 */
[----:B------:R-:W-:Y:S01]  /*0210*/  STG.E.64 desc[UR4][R6.64], RZ ;  /* 0x000000ff06007986 */ /* 0x000fe2000c101b04 */
[----:B0-----:R-:W-:-:S05]  /*0220*/  IMAD.WIDE R2, R5, 0x8, R2 ;  /* 0x0000000805027825 */ /* 0x001fca00078e0202 */
[----:B------:R-:W-:Y:S01]  /*0230*/  STG.E.64 desc[UR4][R2.64], RZ ;  /* 0x000000ff02007986 */ /* 0x000fe2000c101b04 */
[----:B------:R-:W-:Y:S05]  /*0240*/  EXIT ;  /* 0x000000000000794d */ /* 0x000fea0003800000 */
.L_x_1:
        /* <DEDUP_REMOVED lines=11> */
.L_x_20:


//--------------------- .text.reset_zero          --------------------------
	.section	.text.reset_zero,"ax",@progbits
	.align	128
        .global         reset_zero
        .type           reset_zero,@function
        .size           reset_zero,(.L_x_21 - reset_zero)
        .other          reset_zero,@"STO_CUDA_ENTRY STV_DEFAULT"
reset_zero:
.text.reset_zero:
        /* <DEDUP_REMOVED lines=11> */
[----:B------:R-:W3:Y:S01]  /*00b0*/  LDC.64 R6, c[0x0][0x398] ;  /* 0x0000e600ff067b82 */ /* 0x000ee20000000a00 */
[----:B0-----:R-:W-:-:S05]  /*00c0*/  IMAD.WIDE R2, R9, 0x8, R2 ;  /* 0x0000000809027825 */ /* 0x001fca00078e0202 */
[----:B-1----:R-:W-:Y:S01]  /*00d0*/  STG.E.64 desc[UR4][R2.64], RZ ;  /* 0x000000ff02007986 */ /* 0x002fe2000c101b04 */
[----:B--2---:R-:W-:-:S05]  /*00e0*/  IMAD.WIDE R4, R9, 0x8, R4 ;  /* 0x0000000809047825 */ /* 0x004fca00078e0204 */
[----:B------:R-:W-:Y:S01]  /*00f0*/  STG.E.64 desc[UR4][R4.64], RZ ;  /* 0x000000ff04007986 */ /* 0x000fe2000c101b04 */
[----:B---3--:R-:W-:-:S05]  /*0100*/  IMAD.WIDE R6, R9, 0x8, R6 ;  /* 0x0000000809067825 */ /* 0x008fca00078e0206 */
[----:B------:R-:W-:Y:S01]  /*0110*/  STG.E.64 desc[UR4][R6.64], RZ ;  /* 0x000000ff06007986 */ /* 0x000fe2000c101b04 */
[----:B------:R-:W-:Y:S05]  /*0120*/  EXIT ;  /* 0x000000000000794d */ /* 0x000fea0003800000 */
.L_x_2:
        /* <DEDUP_REMOVED lines=13> */
.L_x_21:


//--------------------- .text.update_parameters   --------------------------
	.section	.text.update_parameters,"ax",@progbits
	.align	128
        .global         update_parameters
        .type           update_parameters,@function
        .size           update_parameters,(.L_x_18 - update_parameters)
        .other          update_parameters,@"STO_CUDA_ENTRY STV_DEFAULT"
update_parameters:
.text.update_parameters:
        /* <DEDUP_REMOVED lines=9> */
[----:B------:R-:W1:Y:S01]  /*0090*/  LDCU.64 UR4, c[0x0][0x358] ;  /* 0x00006b00ff0477ac */ /* 0x000e620008000a00 */
[----:B------:R-:W2:Y:S06]  /*00a0*/  LDCU.128 UR8, c[0x0][0x3a0] ;  /* 0x00007400ff0877ac */ /* 0x000eac0008000c00 */
[----:B------:R-:W3:Y:S01]  /*00b0*/  LDC.64 R12, c[0x0][0x3c0] ;  /* 0x0000f000ff0c7b82 */ /* 0x000ee20000000a00 */
[----:B------:R-:W4:Y:S07]  /*00c0*/  LDCU.64 UR6, c[0x0][0x3a8] ;  /* 0x00007500ff0677ac */ /* 0x000f2e0008000a00 */
[----:B------:R-:W2:Y:S01]  /*00d0*/  LDC.64 R16, c[0x0][0x390] ;  /* 0x0000e400ff107b82 */ /* 0x000ea20000000a00 */
[----:B0-----:R-:W-:-:S07]  /*00e0*/  IMAD.WIDE R8, R15, 0x8, R8 ;  /* 0x000000080f087825 */ /* 0x001fce00078e0208 */
[----:B------:R-:W0:Y:S01]  /*00f0*/  LDC.64 R10, c[0x0][0x3b0] ;  /* 0x0000ec00ff0a7b82 */ /* 0x000e220000000a00 */
[----:B-1----:R-:W4:Y:S01]  /*0100*/  LDG.E.64 R2, desc[UR4][R8.64] ;  /* 0x0000000408027981 */ /* 0x002f22000c1e1b00 */
[----:B---3--:R-:W-:-:S05]  /*0110*/  IMAD.WIDE R12, R15, 0x8, R12 ;  /* 0x000000080f0c7825 */ /* 0x008fca00078e020c */
[----:B------:R-:W3:Y:S01]  /*0120*/  LDG.E.64 R4, desc[UR4][R12.64] ;  /* 0x000000040c047981 */ /* 0x000ee2000c1e1b00 */
[----:B--2---:R-:W-:Y:S01]  /*0130*/  DADD R6, -R16, 1 ;  /* 0x3ff0000010067429 */ /* 0x004fe20000000100 */
[----:B------:R-:W-:Y:S02]  /*0140*/  IMAD.MOV.U32 R20, RZ, RZ, 0x0 ;  /* 0x00000000ff147424 */ /* 0x000fe400078e00ff */
[----:B------:R-:W-:-:S05]  /*0150*/  IMAD.MOV.U32 R21, RZ, RZ, 0x3fd80000 ;  /* 0x3fd80000ff157424 */ /* 0x000fca00078e00ff */
[----:B----4-:R-:W-:-:S08]  /*0160*/  DMUL R6, R2, R6 ;  /* 0x0000000602067228 */ /* 0x010fd00000000000 */
[----:B------:R-:W-:-:S08]  /*0170*/  DMUL R6, R2, R6 ;  /* 0x0000000602067228 */ /* 0x000fd00000000000 */
[----:B---3--:R-:W-:Y:S01]  /*0180*/  DFMA R16, R4, R16, R6 ;  /* 0x000000100410722b */ /* 0x008fe20000000006 */
[----:B0-----:R-:W-:-:S06]  /*0190*/  IMAD.WIDE R6, R15, 0x8, R10 ;  /* 0x000000080f067825 */ /* 0x001fcc00078e020a */
[----:B------:R0:W-:Y:S04]  /*01a0*/  STG.E.64 desc[UR4][R12.64], R16 ;  /* 0x000000100c007986 */ /* 0x0001e8000c101b04 */
[----:B------:R1:W5:Y:S01]  /*01b0*/  LDG.E.64 R4, desc[UR4][R6.64] ;  /* 0x0000000406047981 */ /* 0x000362000c1e1b00 */
[----:B------:R-:W-:Y:S01]  /*01c0*/  DADD R10, R16, UR8 ;  /* 0x00000008100a7e29 */ /* 0x000fe20008000000 */
[----:B------:R-:W-:Y:S01]  /*01d0*/  BSSY.RECONVERGENT B0, `(.L_x_3) ;  /* 0x000001a000007945 */ /* 0x000fe20003800200 */
[----:B------:R-:W-:-:S04]  /*01e0*/  DSETP.GT.AND P0, PT, R2, UR10, PT ;  /* 0x0000000a02007e2a */ /* 0x000fc8000bf04000 */
[----:B------:R-:W2:Y:S02]  /*01f0*/  MUFU.RSQ64H R15, R11 ;  /* 0x0000000b000f7308 */ /* 0x000ea40000001c00 */
[----:B0-----:R-:W-:Y:S02]  /*0200*/  FSEL R12, R2, UR6, !P0 ;  /* 0x00000006020c7c08 */ /* 0x001fe4000c000000 */
[----:B------:R-:W-:Y:S01]  /*0210*/  VIADD R14, R11, 0xfcb00000 ;  /* 0xfcb000000b0e7836 */ /* 0x000fe20000000000 */
[----:B------:R-:W-:Y:S01]  /*0220*/  FSEL R13, R3, UR7, !P0 ;  /* 0x00000007030d7c08 */ /* 0x000fe2000c000000 */
[----:B------:R-:W-:Y:S01]  /*0230*/  DADD R16, -RZ, -UR10 ;  /* 0x8000000aff107e29 */ /* 0x000fe20008000100 */
[----:B------:R-:W0:Y:S04]  /*0240*/  LDCU.64 UR6, c[0x0][0x388] ;  /* 0x00007100ff0677ac */ /* 0x000e280008000a00 */
[----:B------:R-:W-:-:S02]  /*0250*/  DSETP.GEU.AND P0, PT, R12, -UR10, PT ;  /* 0x8000000a0c007e2a */ /* 0x000fc4000bf0e000 */
[----:B--2---:R-:W-:-:S04]  /*0260*/  DMUL R18, R14, R14 ;  /* 0x0000000e0e127228 */ /* 0x004fc80000000000 */
[----:B------:R-:W-:Y:S02]  /*0270*/  FSEL R12, R12, R16, P0 ;  /* 0x000000100c0c7208 */ /* 0x000fe40000000000 */
[----:B------:R-:W-:Y:S02]  /*0280*/  FSEL R13, R13, R17, P0 ;  /* 0x000000110d0d7208 */ /* 0x000fe40000000000 */
[----:B------:R-:W-:Y:S01]  /*0290*/  ISETP.GE.U32.AND P0, PT, R14, 0x7ca00000, PT ;  /* 0x7ca000000e00780c */ /* 0x000fe20003f06070 */
[----:B------:R-:W-:-:S03]  /*02a0*/  DFMA R18, R10, -R18, 1 ;  /* 0x3ff000000a12742b */ /* 0x000fc60000000812 */
[----:B0-----:R-:W-:-:S05]  /*02b0*/  DMUL R12, R12, UR6 ;  /* 0x000000060c0c7c28 */ /* 0x001fca0008000000 */
[----:B------:R-:W-:Y:S02]  /*02c0*/  DFMA R20, R18, R20, 0.5 ;  /* 0x3fe000001214742b */ /* 0x000fe40000000014 */
[----:B------:R-:W-:-:S08]  /*02d0*/  DMUL R18, R14, R18 ;  /* 0x000000120e127228 */ /* 0x000fd00000000000 */
[----:B------:R-:W-:-:S08]  /*02e0*/  DFMA R18, R20, R18, R14 ;  /* 0x000000121412722b */ /* 0x000fd0000000000e */
[----:B------:R-:W-:Y:S02]  /*02f0*/  DMUL R2, R10, R18 ;  /* 0x000000120a027228 */ /* 0x000fe40000000000 */
[----:B------:R-:W-:Y:S02]  /*0300*/  VIADD R23, R19, 0xfff00000 ;  /* 0xfff0000013177836 */ /* 0x000fe40000000000 */
[----:B------:R-:W-:-:S04]  /*0310*/  IMAD.MOV.U32 R22, RZ, RZ, R18 ;  /* 0x000000ffff167224 */ /* 0x000fc800078e0012 */
[----:B------:R-:W-:-:S08]  /*0320*/  DFMA R20, R2, -R2, R10 ;  /* 0x800000020214722b */ /* 0x000fd0000000000a */
[----:B------:R-:W-:Y:S01]  /*0330*/  DFMA R16, R20, R22, R2 ;  /* 0x000000161410722b */ /* 0x000fe20000000002 */
[----:B-1----:R-:W-:Y:S10]  /*0340*/  @!P0 BRA `(.L_x_4) ;  /* 0x0000000000088947 */ /* 0x002ff40003800000 */
[----:B------:R-:W-:-:S07]  /*0350*/  MOV R0, 0x370 ;  /* 0x0000037000007802 */ /* 0x000fce0000000f00 */
[----:B-----5:R-:W-:Y:S05]  /*0360*/  CALL.REL.NOINC `($__internal_1_$__cuda_sm20_dsqrt_rn_f64_mediumpath_v1) ;  /* 0x0000000400e47944 */ /* 0x020fea0003c00000 */
.L_x_4:
[----:B------:R-:W-:Y:S05]  /*0370*/  BSYNC.RECONVERGENT B0 ;  /* 0x0000000000007941 */ /* 0x000fea0003800200 */
.L_x_3:
[----:B------:R-:W0:Y:S01]  /*0380*/  MUFU.RCP64H R3, R17 ;  /* 0x0000001100037308 */ /* 0x000e220000001800 */
[----:B------:R-:W-:Y:S01]  /*0390*/  IMAD.MOV.U32 R2, RZ, RZ, 0x1 ;  /* 0x00000001ff027424 */ /* 0x000fe200078e00ff */
[----:B------:R-:W-:Y:S01]  /*03a0*/  FSETP.GEU.AND P1, PT, |R13|, 6.5827683646048100446e-37, PT ;  /* 0x036000000d00780b */ /* 0x000fe20003f2e200 */
[----:B------:R-:W-:Y:S04]  /*03b0*/  BSSY.RECONVERGENT B0, `(.L_x_5) ;  /* 0x0000012000007945 */ /* 0x000fe80003800200 */
[----:B0-----:R-:W-:-:S08]  /*03c0*/  DFMA R10, R2, -R16, 1 ;  /* 0x3ff00000020a742b */ /* 0x001fd00000000810 */
[----:B------:R-:W-:-:S08]  /*03d0*/  DFMA R10, R10, R10, R10 ;  /* 0x0000000a0a0a722b */ /* 0x000fd0000000000a */
[----:B------:R-:W-:-:S08]  /*03e0*/  DFMA R10, R2, R10, R2 ;  /* 0x0000000a020a722b */ /* 0x000fd00000000002 */
[----:B------:R-:W-:-:S08]  /*03f0*/  DFMA R2, R10, -R16, 1 ;  /* 0x3ff000000a02742b */ /* 0x000fd00000000810 */
[----:B------:R-:W-:-:S08]  /*0400*/  DFMA R2, R10, R2, R10 ;  /* 0x000000020a02722b */ /* 0x000fd0000000000a */
[----:B------:R-:W-:-:S08]  /*0410*/  DMUL R10, R12, R2 ;  /* 0x000000020c0a7228 */ /* 0x000fd00000000000 */
[----:B------:R-:W-:-:S08]  /*0420*/  DFMA R14, R10, -R16, R12 ;  /* 0x800000100a0e722b */ /* 0x000fd0000000000c */
[----:B------:R-:W-:-:S10]  /*0430*/  DFMA R2, R2, R14, R10 ;  /* 0x0000000e0202722b */ /* 0x000fd4000000000a */
[----:B------:R-:W-:-:S05]  /*0440*/  FFMA R0, RZ, R17, R3 ;  /* 0x00000011ff007223 */ /* 0x000fca0000000003 */
[----:B------:R-:W-:-:S13]  /*0450*/  FSETP.GT.AND P0, PT, |R0|, 1.469367938527859385e-39, PT ;  /* 0x001000000000780b */ /* 0x000fda0003f04200 */
[----:B------:R-:W-:Y:S05]  /*0460*/  @P0 BRA P1, `(.L_x_6) ;  /* 0x0000000000180947 */ /* 0x000fea0000800000 */
[----:B------:R-:W-:Y:S01]  /*0470*/  IMAD.MOV.U32 R2, RZ, RZ, R16 ;  /* 0x000000ffff027224 */ /* 0x000fe200078e0010 */
[----:B------:R-:W-:Y:S01]  /*0480*/  MOV R0, 0x4b0 ;  /* 0x000004b000007802 */ /* 0x000fe20000000f00 */
[----:B------:R-:W-:-:S07]  /*0490*/  IMAD.MOV.U32 R3, RZ, RZ, R17 ;  /* 0x000000ffff037224 */ /* 0x000fce00078e0011 */
[----:B-----5:R-:W-:Y:S05]  /*04a0*/  CALL.REL.NOINC `($__internal_0_$__cuda_sm20_div_rn_f64_full) ;  /* 0x0000000000247944 */ /* 0x020fea0003c00000 */
[----:B------:R-:W-:Y:S02]  /*04b0*/  IMAD.MOV.U32 R2, RZ, RZ, R18 ;  /* 0x000000ffff027224 */ /* 0x000fe400078e0012 */
[----:B------:R-:W-:-:S07]  /*04c0*/  IMAD.MOV.U32 R3, RZ, RZ, R19 ;  /* 0x000000ffff037224 */ /* 0x000fce00078e0013 */
.L_x_6:
[----:B------:R-:W-:Y:S05]  /*04d0*/  BSYNC.RECONVERGENT B0 ;  /* 0x0000000000007941 */ /* 0x000fea0003800200 */
.L_x_5:
[----:B------:R-:W0:Y:S01]  /*04e0*/  LDCU.64 UR6, c[0x0][0x398] ;  /* 0x00007300ff0677ac */ /* 0x000e220008000a00 */
[----:B-----5:R-:W-:-:S08]  /*04f0*/  DADD R2, R4, -R2 ;  /* 0x0000000004027229 */ /* 0x020fd00000000802 */
[----:B0-----:R-:W-:-:S07]  /*0500*/  DFMA R2, -R4, UR6, R2 ;  /* 0x0000000604027c2b */ /* 0x001fce0008000102 */
[----:B------:R-:W-:Y:S04]  /*0510*/  STG.E.64 desc[UR4][R6.64], R2 ;  /* 0x0000000206007986 */ /* 0x000fe8000c101b04 */
[----:B------:R-:W-:Y:S01]  /*0520*/  STG.E.64 desc[UR4][R8.64], RZ ;  /* 0x000000ff08007986 */ /* 0x000fe2000c101b04 */
[----:B------:R-:W-:Y:S05]  /*0530*/  EXIT ;  /* 0x000000000000794d */ /* 0x000fea0003800000 */
        .weak           $__internal_0_$__cuda_sm20_div_rn_f64_full
        .type           $__internal_0_$__cuda_sm20_div_rn_f64_full,@function
        .size           $__internal_0_$__cuda_sm20_div_rn_f64_full,($__internal_1_$__cuda_sm20_dsqrt_rn_f64_mediumpath_v1 - $__internal_0_$__cuda_sm20_div_rn_f64_full)
$__internal_0_$__cuda_sm20_div_rn_f64_full:
[C---:B------:R-:W-:Y:S01]  /*0540*/  FSETP.GEU.AND P0, PT, |R3|.reuse, 1.469367938527859385e-39, PT ;  /* 0x001000000300780b */ /* 0x040fe20003f0e200 */
[----:B------:R-:W-:Y:S01]  /*0550*/  IMAD.MOV.U32 R16, RZ, RZ, 0x1 ;  /* 0x00000001ff107424 */ /* 0x000fe200078e00ff */
[----:B------:R-:W-:Y:S01]  /*0560*/  LOP3.LUT R10, R3, 0x800fffff, RZ, 0xc0, !PT ;  /* 0x800fffff030a7812 */ /* 0x000fe200078ec0ff */
[----:B------:R-:W-:Y:S01]  /*0570*/  IMAD.MOV.U32 R20, RZ, RZ, 0x1ca00000 ;  /* 0x1ca00000ff147424 */ /* 0x000fe200078e00ff */
[C---:B------:R-:W-:Y:S01]  /*0580*/  FSETP.GEU.AND P2, PT, |R13|.reuse, 1.469367938527859385e-39, PT ;  /* 0x001000000d00780b */ /* 0x040fe20003f4e200 */
[----:B------:R-:W-:Y:S01]  /*0590*/  BSSY.RECONVERGENT B1, `(.L_x_7) ;  /* 0x0000053000017945 */ /* 0x000fe20003800200 */
[----:B------:R-:W-:Y:S01]  /*05a0*/  LOP3.LUT R11, R10, 0x3ff00000, RZ, 0xfc, !PT ;  /* 0x3ff000000a0b7812 */ /* 0x000fe200078efcff */
[----:B------:R-:W-:Y:S01]  /*05b0*/  IMAD.MOV.U32 R10, RZ, RZ, R2 ;  /* 0x000000ffff0a7224 */ /* 0x000fe200078e0002 */
[----:B------:R-:W-:Y:S02]  /*05c0*/  LOP3.LUT R21, R13, 0x7ff00000, RZ, 0xc0, !PT ;  /* 0x7ff000000d157812 */ /* 0x000fe400078ec0ff */
[----:B------:R-:W-:-:S03]  /*05d0*/  LOP3.LUT R24, R3, 0x7ff00000, RZ, 0xc0, !PT ;  /* 0x7ff0000003187812 */ /* 0x000fc600078ec0ff */
[----:B------:R-:W-:Y:S01]  /*05e0*/  @!P0 DMUL R10, R2, 8.98846567431157953865e+307 ;  /* 0x7fe00000020a8828 */ /* 0x000fe20000000000 */
[----:B------:R-:W-:-:S03]  /*05f0*/  ISETP.GE.U32.AND P1, PT, R21, R24, PT ;  /* 0x000000181500720c */ /* 0x000fc60003f26070 */
[----:B------:R-:W-:Y:S02]  /*0600*/  @!P2 LOP3.LUT R18, R3, 0x7ff00000, RZ, 0xc0, !PT ;  /* 0x7ff000000312a812 */ /* 0x000fe400078ec0ff */
[----:B------:R-:W0:Y:S02]  /*0610*/  MUFU.RCP64H R17, R11 ;  /* 0x0000000b00117308 */ /* 0x000e240000001800 */
[----:B------:R-:W-:-:S04]  /*0620*/  @!P2 ISETP.GE.U32.AND P3, PT, R21, R18, PT ;  /* 0x000000121500a20c */ /* 0x000fc80003f66070 */
[----:B------:R-:W-:-:S04]  /*0630*/  @!P2 SEL R19, R20, 0x63400000, !P3 ;  /* 0x634000001413a807 */ /* 0x000fc80005800000 */
[----:B------:R-:W-:-:S04]  /*0640*/  @!P2 LOP3.LUT R22, R19, 0x80000000, R13, 0xf8, !PT ;  /* 0x800000001316a812 */ /* 0x000fc800078ef80d */
[----:B------:R-:W-:Y:S01]  /*0650*/  @!P2 LOP3.LUT R23, R22, 0x100000, RZ, 0xfc, !PT ;  /* 0x001000001617a812 */ /* 0x000fe200078efcff */
[----:B------:R-:W-:Y:S01]  /*0660*/  @!P2 IMAD.MOV.U32 R22, RZ, RZ, RZ ;  /* 0x000000ffff16a224 */ /* 0x000fe200078e00ff */
[----:B0-----:R-:W-:-:S08]  /*0670*/  DFMA R14, R16, -R10, 1 ;  /* 0x3ff00000100e742b */ /* 0x001fd0000000080a */
[----:B------:R-:W-:-:S08]  /*0680*/  DFMA R14, R14, R14, R14 ;  /* 0x0000000e0e0e722b */ /* 0x000fd0000000000e */
[----:B------:R-:W-:Y:S01]  /*0690*/  DFMA R16, R16, R14, R16 ;  /* 0x0000000e1010722b */ /* 0x000fe20000000010 */
[----:B------:R-:W-:Y:S01]  /*06a0*/  SEL R15, R20, 0x63400000, !P1 ;  /* 0x63400000140f7807 */ /* 0x000fe20004800000 */
[----:B------:R-:W-:-:S03]  /*06b0*/  IMAD.MOV.U32 R14, RZ, RZ, R12 ;  /* 0x000000ffff0e7224 */ /* 0x000fc600078e000c */
[----:B------:R-:W-:-:S03]  /*06c0*/  LOP3.LUT R15, R15, 0x800fffff, R13, 0xf8, !PT ;  /* 0x800fffff0f0f7812 */ /* 0x000fc600078ef80d */
[----:B------:R-:W-:-:S03]  /*06d0*/  DFMA R18, R16, -R10, 1 ;  /* 0x3ff000001012742b */ /* 0x000fc6000000080a */
[----:B------:R-:W-:Y:S01]  /*06e0*/  @!P2 DFMA R14, R14, 2, -R22 ;  /* 0x400000000e0ea82b */ /* 0x000fe20000000816 */
[----:B------:R-:W-:-:S04]  /*06f0*/  IMAD.MOV.U32 R22, RZ, RZ, R21 ;  /* 0x000000ffff167224 */ /* 0x000fc800078e0015 */
[----:B------:R-:W-:Y:S01]  /*0700*/  DFMA R16, R16, R18, R16 ;  /* 0x000000121010722b */ /* 0x000fe20000000010 */
[----:B------:R-:W-:Y:S01]  /*0710*/  IMAD.MOV.U32 R23, RZ, RZ, R24 ;  /* 0x000000ffff177224 */ /* 0x000fe200078e0018 */
[----:B------:R-:W-:-:S03]  /*0720*/  @!P0 LOP3.LUT R23, R11, 0x7ff00000, RZ, 0xc0, !PT ;  /* 0x7ff000000b178812 */ /* 0x000fc600078ec0ff */
[----:B------:R-:W-:-:S03]  /*0730*/  @!P2 LOP3.LUT R22, R15, 0x7ff00000, RZ, 0xc0, !PT ;  /* 0x7ff000000f16a812 */ /* 0x000fc600078ec0ff */
[----:B------:R-:W-:Y:S02]  /*0740*/  DMUL R18, R16, R14 ;  /* 0x0000000e10127228 */ /* 0x000fe40000000000 */
[----:B------:R-:W-:-:S05]  /*0750*/  VIADD R26, R22, 0xffffffff ;  /* 0xffffffff161a7836 */ /* 0x000fca0000000000 */
[----:B------:R-:W-:Y:S01]  /*0760*/  ISETP.GT.U32.AND P0, PT, R26, 0x7feffffe, PT ;  /* 0x7feffffe1a00780c */ /* 0x000fe20003f04070 */
[----:B------:R-:W-:Y:S01]  /*0770*/  VIADD R26, R23, 0xffffffff ;  /* 0xffffffff171a7836 */ /* 0x000fe20000000000 */
[----:B------:R-:W-:-:S04]  /*0780*/  DFMA R24, R18, -R10, R14 ;  /* 0x8000000a1218722b */ /* 0x000fc8000000000e */
[----:B------:R-:W-:-:S04]  /*0790*/  ISETP.GT.U32.OR P0, PT, R26, 0x7feffffe, P0 ;  /* 0x7feffffe1a00780c */ /* 0x000fc80000704470 */
[----:B------:R-:W-:-:S09]  /*07a0*/  DFMA R16, R16, R24, R18 ;  /* 0x000000181010722b */ /* 0x000fd20000000012 */
[----:B------:R-:W-:Y:S05]  /*07b0*/  @P0 BRA `(.L_x_8) ;  /* 0x00000000006c0947 */ /* 0x000fea0003800000 */
[----:B------:R-:W-:-:S04]  /*07c0*/  LOP3.LUT R18, R3, 0x7ff00000, RZ, 0xc0, !PT ;  /* 0x7ff0000003127812 */ /* 0x000fc800078ec0ff */
[CC--:B------:R-:W-:Y:S02]  /*07d0*/  VIADDMNMX R12, R21.reuse, -R18.reuse, 0xb9600000, !PT ;  /* 0xb9600000150c7446 */ /* 0x0c0fe40007800912 */
[----:B------:R-:W-:Y:S02]  /*07e0*/  ISETP.GE.U32.AND P0, PT, R21, R18, PT ;  /* 0x000000121500720c */ /* 0x000fe40003f06070 */
[----:B------:R-:W-:Y:S02]  /*07f0*/  VIMNMX R12, PT, PT, R12, 0x46a00000, PT ;  /* 0x46a000000c0c7848 */ /* 0x000fe40003fe0100 */
[----:B------:R-:W-:Y:S01]  /*0800*/  SEL R13, R20, 0x63400000, !P0 ;  /* 0x63400000140d7807 */ /* 0x000fe20004000000 */
[----:B------:R-:W-:-:S04]  /*0810*/  IMAD.MOV.U32 R20, RZ, RZ, RZ ;  /* 0x000000ffff147224 */ /* 0x000fc800078e00ff */
[----:B------:R-:W-:-:S04]  /*0820*/  IMAD.IADD R12, R12, 0x1, -R13 ;  /* 0x000000010c0c7824 */ /* 0x000fc800078e0a0d */
[----:B------:R-:W-:-:S06]  /*0830*/  VIADD R21, R12, 0x7fe00000 ;  /* 0x7fe000000c157836 */ /* 0x000fcc0000000000 */
[----:B------:R-:W-:-:S10]  /*0840*/  DMUL R18, R16, R20 ;  /* 0x0000001410127228 */ /* 0x000fd40000000000 */
[----:B------:R-:W-:-:S13]  /*0850*/  FSETP.GTU.AND P0, PT, |R19|, 1.469367938527859385e-39, PT ;  /* 0x001000001300780b */ /* 0x000fda0003f0c200 */
[----:B------:R-:W-:Y:S05]  /*0860*/  @P0 BRA `(.L_x_9) ;  /* 0x0000000000940947 */ /* 0x000fea0003800000 */
[----:B------:R-:W-:Y:S01]  /*0870*/  DFMA R10, R16, -R10, R14 ;  /* 0x8000000a100a722b */ /* 0x000fe2000000000e */
[----:B------:R-:W-:-:S09]  /*0880*/  IMAD.MOV.U32 R20, RZ, RZ, RZ ;  /* 0x000000ffff147224 */ /* 0x000fd200078e00ff */
[C---:B------:R-:W-:Y:S02]  /*0890*/  FSETP.NEU.AND P0, PT, R11.reuse, RZ, PT ;  /* 0x000000ff0b00720b */ /* 0x040fe40003f0d000 */
[----:B------:R-:W-:-:S04]  /*08a0*/  LOP3.LUT R13, R11, 0x80000000, R3, 0x48, !PT ;  /* 0x800000000b0d7812 */ /* 0x000fc800078e4803 */
[----:B------:R-:W-:-:S07]  /*08b0*/  LOP3.LUT R21, R13, R21, RZ, 0xfc, !PT ;  /* 0x000000150d157212 */ /* 0x000fce00078efcff */
[----:B------:R-:W-:Y:S05]  /*08c0*/  @!P0 BRA `(.L_x_9) ;  /* 0x00000000007c8947 */ /* 0x000fea0003800000 */
[----:B------:R-:W-:Y:S02]  /*08d0*/  IMAD.MOV R3, RZ, RZ, -R12 ;  /* 0x000000ffff037224 */ /* 0x000fe400078e0a0c */
[----:B------:R-:W-:-:S06]  /*08e0*/  IMAD.MOV.U32 R2, RZ, RZ, RZ ;  /* 0x000000ffff027224 */ /* 0x000fcc00078e00ff */
[----:B------:R-:W-:Y:S02]  /*08f0*/  DFMA R2, R18, -R2, R16 ;  /* 0x800000021202722b */ /* 0x000fe40000000010 */
[----:B------:R-:W-:-:S04]  /*0900*/  DMUL.RP R16, R16, R20 ;  /* 0x0000001410107228 */ /* 0x000fc80000008000 */
[----:B------:R-:W-:-:S04]  /*0910*/  IADD3 R2, PT, PT, -R12, -0x43300000, RZ ;  /* 0xbcd000000c027810 */ /* 0x000fc80007ffe1ff */
[----:B------:R-:W-:Y:S02]  /*0920*/  FSETP.NEU.AND P0, PT, |R3|, R2, PT ;  /* 0x000000020300720b */ /* 0x000fe40003f0d200 */
[----:B------:R-:W-:Y:S02]  /*0930*/  LOP3.LUT R13, R17, R13, RZ, 0x3c, !PT ;  /* 0x0000000d110d7212 */ /* 0x000fe400078e3cff */
[----:B------:R-:W-:Y:S02]  /*0940*/  FSEL R18, R16, R18, !P0 ;  /* 0x0000001210127208 */ /* 0x000fe40004000000 */
[----:B------:R-:W-:Y:S01]  /*0950*/  FSEL R19, R13, R19, !P0 ;  /* 0x000000130d137208 */ /* 0x000fe20004000000 */
[----:B------:R-:W-:Y:S06]  /*0960*/  BRA `(.L_x_9) ;  /* 0x0000000000547947 */ /* 0x000fec0003800000 */
.L_x_8:
[----:B------:R-:W-:-:S14]  /*0970*/  DSETP.NAN.AND P0, PT, R12, R12, PT ;  /* 0x0000000c0c00722a */ /* 0x000fdc0003f08000 */
[----:B------:R-:W-:Y:S05]  /*0980*/  @P0 BRA `(.L_x_10) ;  /* 0x0000000000440947 */ /* 0x000fea0003800000 */
[----:B------:R-:W-:-:S14]  /*0990*/  DSETP.NAN.AND P0, PT, R2, R2, PT ;  /* 0x000000020200722a */ /* 0x000fdc0003f08000 */
[----:B------:R-:W-:Y:S05]  /*09a0*/  @P0 BRA `(.L_x_11) ;  /* 0x0000000000300947 */ /* 0x000fea0003800000 */
[----:B------:R-:W-:Y:S01]  /*09b0*/  ISETP.NE.AND P0, PT, R22, R23, PT ;  /* 0x000000171600720c */ /* 0x000fe20003f05270 */
[----:B------:R-:W-:Y:S02]  /*09c0*/  IMAD.MOV.U32 R18, RZ, RZ, 0x0 ;  /* 0x00000000ff127424 */ /* 0x000fe400078e00ff */
[----:B------:R-:W-:-:S10]  /*09d0*/  IMAD.MOV.U32 R19, RZ, RZ, -0x80000 ;  /* 0xfff80000ff137424 */ /* 0x000fd400078e00ff */
[----:B------:R-:W-:Y:S05]  /*09e0*/  @!P0 BRA `(.L_x_9) ;  /* 0x0000000000348947 */ /* 0x000fea0003800000 */
[----:B------:R-:W-:Y:S02]  /*09f0*/  ISETP.NE.AND P0, PT, R22, 0x7ff00000, PT ;  /* 0x7ff000001600780c */ /* 0x000fe40003f05270 */
[----:B------:R-:W-:Y:S02]  /*0a00*/  LOP3.LUT R19, R13, 0x80000000, R3, 0x48, !PT ;  /* 0x800000000d137812 */ /* 0x000fe400078e4803 */
[----:B------:R-:W-:-:S13]  /*0a10*/  ISETP.EQ.OR P0, PT, R23, RZ, !P0 ;  /* 0x000000ff1700720c */ /* 0x000fda0004702670 */
[----:B------:R-:W-:Y:S01]  /*0a20*/  @P0 LOP3.LUT R2, R19, 0x7ff00000, RZ, 0xfc, !PT ;  /* 0x7ff0000013020812 */ /* 0x000fe200078efcff */
[----:B------:R-:W-:Y:S02]  /*0a30*/  @!P0 IMAD.MOV.U32 R18, RZ, RZ, RZ ;  /* 0x000000ffff128224 */ /* 0x000fe400078e00ff */
[----:B------:R-:W-:Y:S02]  /*0a40*/  @P0 IMAD.MOV.U32 R18, RZ, RZ, RZ ;  /* 0x000000ffff120224 */ /* 0x000fe400078e00ff */
[----:B------:R-:W-:Y:S01]  /*0a50*/  @P0 IMAD.MOV.U32 R19, RZ, RZ, R2 ;  /* 0x000000ffff130224 */ /* 0x000fe200078e0002 */
[----:B------:R-:W-:Y:S06]  /*0a60*/  BRA `(.L_x_9) ;  /* 0x0000000000147947 */ /* 0x000fec0003800000 */
.L_x_11:
[----:B------:R-:W-:Y:S01]  /*0a70*/  LOP3.LUT R19, R3, 0x80000, RZ, 0xfc, !PT ;  /* 0x0008000003137812 */ /* 0x000fe200078efcff */
[----:B------:R-:W-:Y:S01]  /*0a80*/  IMAD.MOV.U32 R18, RZ, RZ, R2 ;  /* 0x000000ffff127224 */ /* 0x000fe200078e0002 */
[----:B------:R-:W-:Y:S06]  /*0a90*/  BRA `(.L_x_9) ;  /* 0x0000000000087947 */ /* 0x000fec0003800000 */
.L_x_10:
[----:B------:R-:W-:Y:S01]  /*0aa0*/  LOP3.LUT R19, R13, 0x80000, RZ, 0xfc, !PT ;  /* 0x000800000d137812 */ /* 0x000fe200078efcff */
[----:B------:R-:W-:-:S07]  /*0ab0*/  IMAD.MOV.U32 R18, RZ, RZ, R12 ;  /* 0x000000ffff127224 */ /* 0x000fce00078e000c */
.L_x_9:
[----:B------:R-:W-:Y:S05]  /*0ac0*/  BSYNC.RECONVERGENT B1 ;  /* 0x0000000000017941 */ /* 0x000fea0003800200 */
.L_x_7:
[----:B------:R-:W-:Y:S02]  /*0ad0*/  IMAD.MOV.U32 R2, RZ, RZ, R0 ;  /* 0x000000ffff027224 */ /* 0x000fe400078e0000 */
[----:B------:R-:W-:-:S04]  /*0ae0*/  IMAD.MOV.U32 R3, RZ, RZ, 0x0 ;  /* 0x00000000ff037424 */ /* 0x000fc800078e00ff */
[----:B------:R-:W-:Y:S05]  /*0af0*/  RET.REL.NODEC R2 `(update_parameters) ;  /* 0xfffffff402407950 */ /* 0x000fea0003c3ffff */
        .weak           $__internal_1_$__cuda_sm20_dsqrt_rn_f64_mediumpath_v1
        .type           $__internal_1_$__cuda_sm20_dsqrt_rn_f64_mediumpath_v1,@function
        .size           $__internal_1_$__cuda_sm20_dsqrt_rn_f64_mediumpath_v1,(.L_x_18 - $__internal_1_$__cuda_sm20_dsqrt_rn_f64_mediumpath_v1)
$__internal_1_$__cuda_sm20_dsqrt_rn_f64_mediumpath_v1:
[----:B------:R-:W-:Y:S01]  /*0b00*/  ISETP.GE.U32.AND P0, PT, R14, -0x3400000, PT ;  /* 0xfcc000000e00780c */ /* 0x000fe20003f06070 */
[----:B------:R-:W-:Y:S01]  /*0b10*/  BSSY.RECONVERGENT B1, `(.L_x_12) ;  /* 0x0000024000017945 */ /* 0x000fe20003800200 */
[----:B------:R-:W-:-:S11]  /*0b20*/  IMAD.MOV.U32 R19, RZ, RZ, R23 ;  /* 0x000000ffff137224 */ /* 0x000fd600078e0017 */
[----:B------:R-:W-:Y:S05]  /*0b30*/  @!P0 BRA `(.L_x_13) ;  /* 0x0000000000208947 */ /* 0x000fea0003800000 */
[----:B------:R-:W-:-:S10]  /*0b40*/  DFMA.RM R2, R20, R18, R2 ;  /* 0x000000121402722b */ /* 0x000fd40000004002 */
[----:B------:R-:W-:-:S05]  /*0b50*/  IADD3 R14, P0, PT, R2, 0x1, RZ ;  /* 0x00000001020e7810 */ /* 0x000fca0007f1e0ff */
[----:B------:R-:W-:-:S06]  /*0b60*/  IMAD.X R15, RZ, RZ, R3, P0 ;  /* 0x000000ffff0f7224 */ /* 0x000fcc00000e0603 */
[----:B------:R-:W-:-:S08]  /*0b70*/  DFMA.RP R10, -R2, R14, R10 ;  /* 0x0000000e020a722b */ /* 0x000fd0000000810a */
[----:B------:R-:W-:-:S06]  /*0b80*/  DSETP.GT.AND P0, PT, R10, RZ, PT ;  /* 0x000000ff0a00722a */ /* 0x000fcc0003f04000 */
[----:B------:R-:W-:Y:S02]  /*0b90*/  FSEL R2, R14, R2, P0 ;  /* 0x000000020e027208 */ /* 0x000fe40000000000 */
[----:B------:R-:W-:Y:S01]  /*0ba0*/  FSEL R3, R15, R3, P0 ;  /* 0x000000030f037208 */ /* 0x000fe20000000000 */
[----:B------:R-:W-:Y:S06]  /*0bb0*/  BRA `(.L_x_14) ;  /* 0x0000000000647947 */ /* 0x000fec0003800000 */
.L_x_13:
[----:B------:R-:W-:-:S14]  /*0bc0*/  DSETP.NE.AND P0, PT, R10, RZ, PT ;  /* 0x000000ff0a00722a */ /* 0x000fdc0003f05000 */
[----:B------:R-:W-:Y:S05]  /*0bd0*/  @!P0 BRA `(.L_x_15) ;  /* 0x0000000000588947 */ /* 0x000fea0003800000 */
[----:B------:R-:W-:-:S13]  /*0be0*/  ISETP.GE.AND P0, PT, R11, RZ, PT ;  /* 0x000000ff0b00720c */ /* 0x000fda0003f06270 */
[----:B------:R-:W-:Y:S02]  /*0bf0*/  @!P0 IMAD.MOV.U32 R2, RZ, RZ, 0x0 ;  /* 0x00000000ff028424 */ /* 0x000fe400078e00ff */
[----:B------:R-:W-:Y:S01]  /*0c00*/  @!P0 IMAD.MOV.U32 R3, RZ, RZ, -0x80000 ;  /* 0xfff80000ff038424 */ /* 0x000fe200078e00ff */
[----:B------:R-:W-:Y:S06]  /*0c10*/  @!P0 BRA `(.L_x_14) ;  /* 0x00000000004c8947 */ /* 0x000fec0003800000 */
[----:B------:R-:W-:-:S13]  /*0c20*/  ISETP.GT.AND P0, PT, R11, 0x7fefffff, PT ;  /* 0x7fefffff0b00780c */ /* 0x000fda0003f04270 */
[----:B------:R-:W-:Y:S05]  /*0c30*/  @P0 BRA `(.L_x_15) ;  /* 0x0000000000400947 */ /* 0x000fea0003800000 */
[----:B------:R-:W-:Y:S01]  /*0c40*/  DMUL R10, R10, 8.11296384146066816958e+31 ;  /* 0x469000000a0a7828 */ /* 0x000fe20000000000 */
[----:B------:R-:W-:Y:S02]  /*0c50*/  IMAD.MOV.U32 R2, RZ, RZ, RZ ;  /* 0x000000ffff027224 */ /* 0x000fe400078e00ff */
[----:B------:R-:W-:Y:S02]  /*0c60*/  IMAD.MOV.U32 R16, RZ, RZ, 0x0 ;  /* 0x00000000ff107424 */ /* 0x000fe400078e00ff */
[----:B------:R-:W-:Y:S01]  /*0c70*/  IMAD.MOV.U32 R17, RZ, RZ, 0x3fd80000 ;  /* 0x3fd80000ff117424 */ /* 0x000fe200078e00ff */
[----:B------:R-:W0:Y:S02]  /*0c80*/  MUFU.RSQ64H R3, R11 ;  /* 0x0000000b00037308 */ /* 0x000e240000001c00 */
[----:B0-----:R-:W-:-:S08]  /*0c90*/  DMUL R14, R2, R2 ;  /* 0x00000002020e7228 */ /* 0x001fd00000000000 */
[----:B------:R-:W-:-:S08]  /*0ca0*/  DFMA R14, R10, -R14, 1 ;  /* 0x3ff000000a0e742b */ /* 0x000fd0000000080e */
[----:B------:R-:W-:Y:S02]  /*0cb0*/  DFMA R16, R14, R16, 0.5 ;  /* 0x3fe000000e10742b */ /* 0x000fe40000000010 */
[----:B------:R-:W-:-:S08]  /*0cc0*/  DMUL R14, R2, R14 ;  /* 0x0000000e020e7228 */ /* 0x000fd00000000000 */
[----:B------:R-:W-:-:S08]  /*0cd0*/  DFMA R14, R16, R14, R2 ;  /* 0x0000000e100e722b */ /* 0x000fd00000000002 */
[----:B------:R-:W-:Y:S02]  /*0ce0*/  DMUL R2, R10, R14 ;  /* 0x0000000e0a027228 */ /* 0x000fe40000000000 */
[----:B------:R-:W-:-:S06]  /*0cf0*/  VIADD R15, R15, 0xfff00000 ;  /* 0xfff000000f0f7836 */ /* 0x000fcc0000000000 */
[----:B------:R-:W-:-:S08]  /*0d00*/  DFMA R16, R2, -R2, R10 ;  /* 0x800000020210722b */ /* 0x000fd0000000000a */
[----:B------:R-:W-:-:S10]  /*0d10*/  DFMA R2, R14, R16, R2 ;  /* 0x000000100e02722b */ /* 0x000fd40000000002 */
[----:B------:R-:W-:Y:S01]  /*0d20*/  VIADD R3, R3, 0xfcb00000 ;  /* 0xfcb0000003037836 */ /* 0x000fe20000000000 */
[----:B------:R-:W-:Y:S06]  /*0d30*/  BRA `(.L_x_14) ;  /* 0x0000000000047947 */ /* 0x000fec0003800000 */
.L_x_15:
[----:B------:R-:W-:-:S11]  /*0d40*/  DADD R2, R10, R10 ;  /* 0x000000000a027229 */ /* 0x000fd6000000000a */
.L_x_14:
[----:B------:R-:W-:Y:S05]  /*0d50*/  BSYNC.RECONVERGENT B1 ;  /* 0x0000000000017941 */ /* 0x000fea0003800200 */
.L_x_12:
[----:B------:R-:W-:Y:S02]  /*0d60*/  IMAD.MOV.U32 R16, RZ, RZ, R2 ;  /* 0x000000ffff107224 */ /* 0x000fe400078e0002 */
[----:B------:R-:W-:Y:S02]  /*0d70*/  IMAD.MOV.U32 R17, RZ, RZ, R3 ;  /* 0x000000ffff117224 */ /* 0x000fe400078e0003 */
[----:B------:R-:W-:Y:S02]  /*0d80*/  IMAD.MOV.U32 R2, RZ, RZ, R0 ;  /* 0x000000ffff027224 */ /* 0x000fe400078e0000 */
[----:B------:R-:W-:-:S04]  /*0d90*/  IMAD.MOV.U32 R3, RZ, RZ, 0x0 ;  /* 0x00000000ff037424 */ /* 0x000fc800078e00ff */
[----:B------:R-:W-:Y:S05]  /*0da0*/  RET.REL.NODEC R2 `(update_parameters) ;  /* 0xfffffff002947950 */ /* 0x000fea0003c3ffff */
.L_x_16:
        /* <DEDUP_REMOVED lines=13> */
.L_x_18:


//--------------------- .nv.shared.reserved.0     --------------------------
	.section	.nv.shared.reserved.0,"aw",@nobits
	.weak		__nv_reservedSMEM_offset_0_alias
	.size		__nv_reservedSMEM_offset_0_alias, 0, 64
	.other		__nv_reservedSMEM_offset_0_alias,@"STO_CUDA_RESERVED_SHARED STV_DEFAULT"
__nv_reservedSMEM_offset_0_alias:
	.zero		0
	.zero		64


//--------------------- .nv.constant0.reset_zero_lstm --------------------------
	.section	.nv.constant0.reset_zero_lstm,"a",@progbits
	.sectionflags	@""
	.align	4
.nv.constant0.reset_zero_lstm:
	.zero		1024


//--------------------- .nv.constant0.reset_zero_all --------------------------
	.section	.nv.constant0.reset_zero_all,"a",@progbits
	.sectionflags	@""
	.align	4
.nv.constant0.reset_zero_all:
	.zero		976


//--------------------- .nv.constant0.reset_zero  --------------------------
	.section	.nv.constant0.reset_zero,"a",@progbits
	.sectionflags	@""
	.align	4
.nv.constant0.reset_zero:
	.zero		928


//--------------------- .nv.constant0.update_parameters --------------------------
	.section	.nv.constant0.update_parameters,"a",@progbits
	.sectionflags	@""
	.align	4
.nv.constant0.update_parameters:
	.zero		968


//--------------------- SYMBOLS --------------------------

	.type		.nv.reservedSmem.offset0,@object
	.size		.nv.reservedSmem.offset0,0x4
